// auto-generated by cutlass_sweep.gemm — config: {"arch": "sm_100", "cluster_m": 2, "cluster_n": 1, "dtype": "fp16", "dtype_b": "fp16", "layout": "nt", "stages": 0, "tile_k": 32, "tile_m": 64, "tile_n": 192}
#include "cutlass/cutlass.h"
#include "cutlass/gemm/collective/collective_builder.hpp"
#include "cutlass/gemm/device/gemm_universal_adapter.h"
#include "cutlass/gemm/kernel/gemm_universal.hpp"
#include "cutlass/epilogue/collective/collective_builder.hpp"

using ElemA = cutlass::half_t;
using ElemB = cutlass::half_t;
using ElemCD = cutlass::half_t;
using Acc  = float;
using TileShape    = cute::Shape<cute::_64, cute::_192, cute::_32>;
using ClusterShape = cute::Shape<cute::_2, cute::_1, cute::_1>;

using CollectiveEpilogue = typename cutlass::epilogue::collective::CollectiveBuilder<
    cutlass::arch::Sm100, cutlass::arch::OpClassTensorOp,
    TileShape, ClusterShape,
    cutlass::epilogue::collective::EpilogueTileAuto,
    Acc, Acc,
    ElemCD, cutlass::layout::RowMajor, 128 / cutlass::sizeof_bits<ElemCD>::value,
    ElemCD, cutlass::layout::RowMajor, 128 / cutlass::sizeof_bits<ElemCD>::value,
    cutlass::epilogue::collective::EpilogueScheduleAuto
  >::CollectiveOp;

using CollectiveMainloop = typename cutlass::gemm::collective::CollectiveBuilder<
    cutlass::arch::Sm100, cutlass::arch::OpClassTensorOp,
    ElemA, cutlass::layout::RowMajor, 128 / cutlass::sizeof_bits<ElemA>::value,
    ElemB, cutlass::layout::ColumnMajor, 128 / cutlass::sizeof_bits<ElemB>::value,
    Acc,
    TileShape, ClusterShape,
    cutlass::gemm::collective::StageCountAutoCarveout<static_cast<int>(sizeof(typename CollectiveEpilogue::SharedStorage))>,
    cutlass::gemm::collective::KernelScheduleAuto
  >::CollectiveOp;

using GemmKernel = cutlass::gemm::kernel::GemmUniversal<
    cute::Shape<int,int,int,int>,
    CollectiveMainloop,
    CollectiveEpilogue
>;
using Gemm = cutlass::gemm::device::GemmUniversalAdapter<GemmKernel>;

// Force the device kernel symbol into the cubin without needing a host main.
auto* _anchor = &cutlass::device_kernel<GemmKernel>;


// ===== COMPILED SASS (sm_100a) =====

	.target	sm_100a

	.elftype	@"ET_EXEC"


//--------------------- .note.nv.tkinfo           --------------------------
	.section	.note.nv.tkinfo,"",@"SHT_NOTE"
	.sectionflags	@"SHF_NOTE_NV_TKINFO"
	.tkinfo
        /*0018*/ 	.word	0x00000002
        /*0030*/ 	.string	""
        /*0030*/ 	.string	"ptxas"
        /*0030*/ 	.string	"Cuda compilation tools, release 13.0, V13.0.88"
        /*0030*/ 	.string	"Build cuda_13.0.r13.0/compiler.36424714_0"
        /*0030*/ 	.string	"-arch sm_100a -m 64 "



//--------------------- .note.nv.cuinfo           --------------------------
	.section	.note.nv.cuinfo,"",@"SHT_NOTE"
	.sectionflags	@"SHF_NOTE_NV_CUINFO"
        /*0018*/ 	.short	0x0002
        /*001a*/ 	.short	0x0064
        /*001c*/ 	.short	0x0082
	.zero		2


//--------------------- .nv.info                  --------------------------
	.section	.nv.info,"",@"SHT_CUDA_INFO"
	.align	4


	//----- nvinfo : EIATTR_REGCOUNT
	.align		4
        /*0000*/ 	.byte	0x04, 0x2f
        /*0002*/ 	.short	(.L_19 - .L_18)
	.align		4
.L_18:
        /*0004*/ 	.word	index@(_ZN7cutlass13device_kernelINS_4gemm6kernel13GemmUniversalIN4cute5tupleIJiiiiEEENS1_10collective13CollectiveMmaINS1_35MainloopSm100TmaUmmaWarpSpecializedILi12ELi2ELi4ENS5_IJNS4_1CILi2EEENSA_ILi1EEESC_EEEEENS5_IJNSA_ILi64EEENSA_ILi192EEENSA_ILi32EEEEEENS_6half_tENS5_IJlSC_lEEESJ_SK_NS4_8TiledMMAINS4_8MMA_AtomIJNS4_20SM100_MMA_F16BF16_SSISJ_SJ_fLi64ELi192ELNS4_4UMMA5MajorE0ELSP_0ELNSO_7ScaleInE0ELSQ_0EEEEEENS4_6LayoutINS5_IJSC_SC_SC_EEENS5_IJNSA_ILi0EEESV_SV_EEEEENS5_IJNS4_10UnderscoreESY_SY_EEEEENS4_13SM90_TMA_LOADENS4_14ComposedLayoutINS4_7SwizzleILi2ELi4ELi3EEENS4_18smem_ptr_flag_bitsILi16EEENST_INS5_IJNSA_ILi8EEESH_EEENS5_IJSH_SC_EEEEEEEvNS4_8identityENS4_23SM90_TMA_LOAD_MULTICASTES1B_vS1C_EENS_8epilogue10collective18CollectiveEpilogueINS1F_23Sm100TmaWarpSpecializedILi3ELi2ELi32ELb1ELb0EEEJSI_NS5_IJNST_ISF_SC_EES1K_EEESJ_SK_SJ_SK_NS1F_6fusion15FusionCallbacksIS1J_NS1M_17LinearCombinationISJ_fSJ_fLNS_15FloatRoundStyleE2EEESI_S1L_JEEENS4_5SM1004TMEM4LOAD26SM100_TMEM_LOAD_16dp256b8xES11_NS12_INS13_ILi3ELi4ELi3EEES16_NST_INS5_IJS17_SF_EEENS5_IJSF_SC_EEEEEEENS4_17SM75_U32x4_LDSM_NENS4_14SM90_TMA_STOREES20_NS4_17SM90_U32x4_STSM_NENS4_39AutoVectorizingCopyWithAssumedAlignmentILi128EEEEEEvvEEEEvNT_6ParamsE)
        /*0008*/ 	.word	0x00000072


	//----- nvinfo : EIATTR_FRAME_SIZE
	.align		4
.L_19:
        /*000c*/ 	.byte	0x04, 0x11
        /*000e*/ 	.short	(.L_21 - .L_20)
	.align		4
.L_20:
        /*0010*/ 	.word	index@($__internal_2_$__cuda_sm10x_tcgen05_guardrail_trap_unallocated_columns_being_dealloced)
        /*0014*/ 	.word	0x00000000


	//----- nvinfo : EIATTR_FRAME_SIZE
	.align		4
.L_21:
        /*0018*/ 	.byte	0x04, 0x11
        /*001a*/ 	.short	(.L_23 - .L_22)
	.align		4
.L_22:
        /*001c*/ 	.word	index@($__internal_1_$__cuda_sm10x_tcgen05_guardrail_trap_phase_invalid_during_alloc)
        /*0020*/ 	.word	0x00000000


	//----- nvinfo : EIATTR_FRAME_SIZE
	.align		4
.L_23:
        /*0024*/ 	.byte	0x04, 0x11
        /*0026*/ 	.short	(.L_25 - .L_24)
	.align		4
.L_24:
        /*0028*/ 	.word	index@($__internal_0_$__cuda_sm10x_tcgen05_guardrail_trap_col_being_dealloced_not_returned_by_alloc)
        /*002c*/ 	.word	0x00000000


	//----- nvinfo : EIATTR_FRAME_SIZE
	.align		4
.L_25:
        /*0030*/ 	.byte	0x04, 0x11
        /*0032*/ 	.short	(.L_27 - .L_26)
	.align		4
.L_26:
        /*0034*/ 	.word	index@(_ZN7cutlass13device_kernelINS_4gemm6kernel13GemmUniversalIN4cute5tupleIJiiiiEEENS1_10collective13CollectiveMmaINS1_35MainloopSm100TmaUmmaWarpSpecializedILi12ELi2ELi4ENS5_IJNS4_1CILi2EEENSA_ILi1EEESC_EEEEENS5_IJNSA_ILi64EEENSA_ILi192EEENSA_ILi32EEEEEENS_6half_tENS5_IJlSC_lEEESJ_SK_NS4_8TiledMMAINS4_8MMA_AtomIJNS4_20SM100_MMA_F16BF16_SSISJ_SJ_fLi64ELi192ELNS4_4UMMA5MajorE0ELSP_0ELNSO_7ScaleInE0ELSQ_0EEEEEENS4_6LayoutINS5_IJSC_SC_SC_EEENS5_IJNSA_ILi0EEESV_SV_EEEEENS5_IJNS4_10UnderscoreESY_SY_EEEEENS4_13SM90_TMA_LOADENS4_14ComposedLayoutINS4_7SwizzleILi2ELi4ELi3EEENS4_18smem_ptr_flag_bitsILi16EEENST_INS5_IJNSA_ILi8EEESH_EEENS5_IJSH_SC_EEEEEEEvNS4_8identityENS4_23SM90_TMA_LOAD_MULTICASTES1B_vS1C_EENS_8epilogue10collective18CollectiveEpilogueINS1F_23Sm100TmaWarpSpecializedILi3ELi2ELi32ELb1ELb0EEEJSI_NS5_IJNST_ISF_SC_EES1K_EEESJ_SK_SJ_SK_NS1F_6fusion15FusionCallbacksIS1J_NS1M_17LinearCombinationISJ_fSJ_fLNS_15FloatRoundStyleE2EEESI_S1L_JEEENS4_5SM1004TMEM4LOAD26SM100_TMEM_LOAD_16dp256b8xES11_NS12_INS13_ILi3ELi4ELi3EEES16_NST_INS5_IJS17_SF_EEENS5_IJSF_SC_EEEEEEENS4_17SM75_U32x4_LDSM_NENS4_14SM90_TMA_STOREES20_NS4_17SM90_U32x4_STSM_NENS4_39AutoVectorizingCopyWithAssumedAlignmentILi128EEEEEEvvEEEEvNT_6ParamsE)
        /*0038*/ 	.word	0x00000000


	//----- nvinfo : EIATTR_MIN_STACK_SIZE
	.align		4
.L_27:
        /*003c*/ 	.byte	0x04, 0x12
        /*003e*/ 	.short	(.L_29 - .L_28)
	.align		4
.L_28:
        /*0040*/ 	.word	index@(_ZN7cutlass13device_kernelINS_4gemm6kernel13GemmUniversalIN4cute5tupleIJiiiiEEENS1_10collective13CollectiveMmaINS1_35MainloopSm100TmaUmmaWarpSpecializedILi12ELi2ELi4ENS5_IJNS4_1CILi2EEENSA_ILi1EEESC_EEEEENS5_IJNSA_ILi64EEENSA_ILi192EEENSA_ILi32EEEEEENS_6half_tENS5_IJlSC_lEEESJ_SK_NS4_8TiledMMAINS4_8MMA_AtomIJNS4_20SM100_MMA_F16BF16_SSISJ_SJ_fLi64ELi192ELNS4_4UMMA5MajorE0ELSP_0ELNSO_7ScaleInE0ELSQ_0EEEEEENS4_6LayoutINS5_IJSC_SC_SC_EEENS5_IJNSA_ILi0EEESV_SV_EEEEENS5_IJNS4_10UnderscoreESY_SY_EEEEENS4_13SM90_TMA_LOADENS4_14ComposedLayoutINS4_7SwizzleILi2ELi4ELi3EEENS4_18smem_ptr_flag_bitsILi16EEENST_INS5_IJNSA_ILi8EEESH_EEENS5_IJSH_SC_EEEEEEEvNS4_8identityENS4_23SM90_TMA_LOAD_MULTICASTES1B_vS1C_EENS_8epilogue10collective18CollectiveEpilogueINS1F_23Sm100TmaWarpSpecializedILi3ELi2ELi32ELb1ELb0EEEJSI_NS5_IJNST_ISF_SC_EES1K_EEESJ_SK_SJ_SK_NS1F_6fusion15FusionCallbacksIS1J_NS1M_17LinearCombinationISJ_fSJ_fLNS_15FloatRoundStyleE2EEESI_S1L_JEEENS4_5SM1004TMEM4LOAD26SM100_TMEM_LOAD_16dp256b8xES11_NS12_INS13_ILi3ELi4ELi3EEES16_NST_INS5_IJS17_SF_EEENS5_IJSF_SC_EEEEEEENS4_17SM75_U32x4_LDSM_NENS4_14SM90_TMA_STOREES20_NS4_17SM90_U32x4_STSM_NENS4_39AutoVectorizingCopyWithAssumedAlignmentILi128EEEEEEvvEEEEvNT_6ParamsE)
        /*0044*/ 	.word	0x00000000
.L_29:


//--------------------- .nv.compat                --------------------------
	.section	.nv.compat,"",@"SHT_CUDA_COMPAT_INFO"
	.align	4
        /*0000*/ 	.byte	0x02, 0x09, 0x01, 0x00, 0x02, 0x02, 0x02, 0x00, 0x02, 0x05, 0x05, 0x00, 0x03, 0x07, 0x01, 0x01
        /*0010*/ 	.byte	0x02, 0x03, 0x01, 0x00, 0x02, 0x06, 0x01, 0x00, 0x04, 0x0b, 0x08, 0x00, 0x09, 0x00, 0x00, 0x00
        /*0020*/ 	.byte	0x00, 0x00, 0x00, 0x00


//--------------------- .nv.info._ZN7cutlass13device_kernelINS_4gemm6kernel13GemmUniversalIN4cute5tupleIJiiiiEEENS1_10collective13CollectiveMmaINS1_35MainloopSm100TmaUmmaWarpSpecializedILi12ELi2ELi4ENS5_IJNS4_1CILi2EEENSA_ILi1EEESC_EEEEENS5_IJNSA_ILi64EEENSA_ILi192EEENSA_ILi32EEEEEENS_6half_tENS5_IJlSC_lEEESJ_SK_NS4_8TiledMMAINS4_8MMA_AtomIJNS4_20SM100_MMA_F16BF16_SSISJ_SJ_fLi64ELi192ELNS4_4UMMA5MajorE0ELSP_0ELNSO_7ScaleInE0ELSQ_0EEEEEENS4_6LayoutINS5_IJSC_SC_SC_EEENS5_IJNSA_ILi0EEESV_SV_EEEEENS5_IJNS4_10UnderscoreESY_SY_EEEEENS4_13SM90_TMA_LOADENS4_14ComposedLayoutINS4_7SwizzleILi2ELi4ELi3EEENS4_18smem_ptr_flag_bitsILi16EEENST_INS5_IJNSA_ILi8EEESH_EEENS5_IJSH_SC_EEEEEEEvNS4_8identityENS4_23SM90_TMA_LOAD_MULTICASTES1B_vS1C_EENS_8epilogue10collective18CollectiveEpilogueINS1F_23Sm100TmaWarpSpecializedILi3ELi2ELi32ELb1ELb0EEEJSI_NS5_IJNST_ISF_SC_EES1K_EEESJ_SK_SJ_SK_NS1F_6fusion15FusionCallbacksIS1J_NS1M_17LinearCombinationISJ_fSJ_fLNS_15FloatRoundStyleE2EEESI_S1L_JEEENS4_5SM1004TMEM4LOAD26SM100_TMEM_LOAD_16dp256b8xES11_NS12_INS13_ILi3ELi4ELi3EEES16_NST_INS5_IJS17_SF_EEENS5_IJSF_SC_EEEEEEENS4_17SM75_U32x4_LDSM_NENS4_14SM90_TMA_STOREES20_NS4_17SM90_U32x4_STSM_NENS4_39AutoVectorizingCopyWithAssumedAlignmentILi128EEEEEEvvEEEEvNT_6ParamsE --------------------------
	.section	.nv.info._ZN7cutlass13device_kernelINS_4gemm6kernel13GemmUniversalIN4cute5tupleIJiiiiEEENS1_10collective13CollectiveMmaINS1_35MainloopSm100TmaUmmaWarpSpecializedILi12ELi2ELi4ENS5_IJNS4_1CILi2EEENSA_ILi1EEESC_EEEEENS5_IJNSA_ILi64EEENSA_ILi192EEENSA_ILi32EEEEEENS_6half_tENS5_IJlSC_lEEESJ_SK_NS4_8TiledMMAINS4_8MMA_AtomIJNS4_20SM100_MMA_F16BF16_SSISJ_SJ_fLi64ELi192ELNS4_4UMMA5MajorE0ELSP_0ELNSO_7ScaleInE0ELSQ_0EEEEEENS4_6LayoutINS5_IJSC_SC_SC_EEENS5_IJNSA_ILi0EEESV_SV_EEEEENS5_IJNS4_10UnderscoreESY_SY_EEEEENS4_13SM90_TMA_LOADENS4_14ComposedLayoutINS4_7SwizzleILi2ELi4ELi3EEENS4_18smem_ptr_flag_bitsILi16EEENST_INS5_IJNSA_ILi8EEESH_EEENS5_IJSH_SC_EEEEEEEvNS4_8identityENS4_23SM90_TMA_LOAD_MULTICASTES1B_vS1C_EENS_8epilogue10collective18CollectiveEpilogueINS1F_23Sm100TmaWarpSpecializedILi3ELi2ELi32ELb1ELb0EEEJSI_NS5_IJNST_ISF_SC_EES1K_EEESJ_SK_SJ_SK_NS1F_6fusion15FusionCallbacksIS1J_NS1M_17LinearCombinationISJ_fSJ_fLNS_15FloatRoundStyleE2EEESI_S1L_JEEENS4_5SM1004TMEM4LOAD26SM100_TMEM_LOAD_16dp256b8xES11_NS12_INS13_ILi3ELi4ELi3EEES16_NST_INS5_IJS17_SF_EEENS5_IJSF_SC_EEEEEEENS4_17SM75_U32x4_LDSM_NENS4_14SM90_TMA_STOREES20_NS4_17SM90_U32x4_STSM_NENS4_39AutoVectorizingCopyWithAssumedAlignmentILi128EEEEEEvvEEEEvNT_6ParamsE,"",@"SHT_CUDA_INFO"
	.sectionflags	@""
	.align	4


	//----- nvinfo : EIATTR_CUDA_API_VERSION
	.align		4
        /*0000*/ 	.byte	0x04, 0x37
        /*0002*/ 	.short	(.L_31 - .L_30)
.L_30:
        /*0004*/ 	.word	0x00000082


	//----- nvinfo : EIATTR_KPARAM_INFO
	.align		4
.L_31:
        /*0008*/ 	.byte	0x04, 0x17
        /*000a*/ 	.short	(.L_33 - .L_32)
.L_32:
        /*000c*/ 	.word	0x00000000
        /*0010*/ 	.short	0x0000
        /*0012*/ 	.short	0x0000
        /*0014*/ 	.byte	0x00, 0xf0, 0x01, 0x20


	//----- nvinfo : EIATTR_AT_ENTRY_FRAGMENTS
	.align		4
.L_33:
        /*0018*/ 	.byte	0x04, 0x4f
        /*001a*/ 	.short	(.L_35 - .L_34)


	//   ....[0]....
.L_34:
        /*001c*/ 	.word	0x00000006


	//----- nvinfo : EIATTR_RESERVED_SMEM_USED
	.align		4
.L_35:
        /*0020*/ 	.byte	0x01, 0x41
	.zero		2


	//----- nvinfo : EIATTR_SPARSE_MMA_MASK
	.align		4
        /*0024*/ 	.byte	0x03, 0x50
        /*0026*/ 	.short	0x0000


	//----- nvinfo : EIATTR_TCGEN05_1CTA_USED
	.align		4
        /*0028*/ 	.byte	0x01, 0x51
	.zero		2


	//----- nvinfo : EIATTR_MAXREG_COUNT
	.align		4
        /*002c*/ 	.byte	0x03, 0x1b
        /*002e*/ 	.short	0x00ff


	//----- nvinfo : EIATTR_NUM_BARRIERS
	.align		4
        /*0030*/ 	.byte	0x02, 0x4c
        /*0032*/ 	.byte	0x07
	.zero		1


	//----- nvinfo : EIATTR_EXTERNS
	.align		4
        /*0034*/ 	.byte	0x04, 0x0f
        /*0036*/ 	.short	(.L_37 - .L_36)


	//   ....[0]....
	.align		4
.L_36:
        /*0038*/ 	.word	index@(__assertfail)


	//----- nvinfo : EIATTR_MERCURY_ISA_VERSION
	.align		4
.L_37:
        /*003c*/ 	.byte	0x03, 0x5f
        /*003e*/ 	.short	0x0101


	//----- nvinfo : EIATTR_INT_WARP_WIDE_INSTR_OFFSETS
	.align		4
        /*0040*/ 	.byte	0x04, 0x31
        /*0042*/ 	.short	(.L_39 - .L_38)


	//   ....[0]....
.L_38:
        /*0044*/ 	.word	0x000041d0


	//   ....[1]....
        /*0048*/ 	.word	0x000041f0


	//   ....[2]....
        /*004c*/ 	.word	0x00004220


	//   ....[3]....
        /*0050*/ 	.word	0x00004e10


	//   ....[4]....
        /*0054*/ 	.word	0x00004e70


	//   ....[5]....
        /*0058*/ 	.word	0x00004f60


	//   ....[6]....
        /*005c*/ 	.word	0x00004ff0


	//   ....[7]....
        /*0060*/ 	.word	0x000050e0


	//   ....[8]....
        /*0064*/ 	.word	0x00005190


	//----- nvinfo : EIATTR_COOP_GROUP_MASK_REGIDS
	.align		4
.L_39:
        /*0068*/ 	.byte	0x04, 0x29
        /*006a*/ 	.short	(.L_41 - .L_40)


	//   ....[0]....
.L_40:
        /*006c*/ 	.word	0xffffffff


	//   ....[1]....
        /*0070*/ 	.word	0xffffffff


	//   ....[2]....
        /*0074*/ 	.word	0xffffffff


	//   ....[3]....
        /*0078*/ 	.word	0xffffffff


	//   ....[4]....
        /*007c*/ 	.word	0xffffffff


	//   ....[5]....
        /*0080*/ 	.word	0xffffffff


	//   ....[6]....
        /*0084*/ 	.word	0xffffffff


	//   ....[7]....
        /*0088*/ 	.word	0xffffffff


	//   ....[8]....
        /*008c*/ 	.word	0xffffffff


	//   ....[9]....
        /*0090*/ 	.word	0xffffffff


	//   ....[10]....
        /*0094*/ 	.word	0xffffffff


	//   ....[11]....
        /*0098*/ 	.word	0xffffffff


	//   ....[12]....
        /*009c*/ 	.word	0xffffffff


	//   ....[13]....
        /*00a0*/ 	.word	0xffffffff


	//----- nvinfo : EIATTR_COOP_GROUP_INSTR_OFFSETS
	.align		4
.L_41:
        /*00a4*/ 	.byte	0x04, 0x28
        /*00a6*/ 	.short	(.L_43 - .L_42)


	//   ....[0]....
.L_42:
        /*00a8*/ 	.word	0x00000080


	//   ....[1]....
        /*00ac*/ 	.word	0x000004f0


	//   ....[2]....
        /*00b0*/ 	.word	0x000007b0


	//   ....[3]....
        /*00b4*/ 	.word	0x00000930


	//   ....[4]....
        /*00b8*/ 	.word	0x00000a30


	//   ....[5]....
        /*00bc*/ 	.word	0x00000ba0


	//   ....[6]....
        /*00c0*/ 	.word	0x00000d40


	//   ....[7]....
        /*00c4*/ 	.word	0x00000f00


	//   ....[8]....
        /*00c8*/ 	.word	0x00002150


	//   ....[9]....
        /*00cc*/ 	.word	0x000034b0


	//   ....[10]....
        /*00d0*/ 	.word	0x000036c0


	//   ....[11]....
        /*00d4*/ 	.word	0x000036f0


	//   ....[12]....
        /*00d8*/ 	.word	0x000040b0


	//   ....[13]....
        /*00dc*/ 	.word	0x000042e0


	//----- nvinfo : EIATTR_VRC_CTA_INIT_COUNT
	.align		4
.L_43:
        /*00e0*/ 	.byte	0x02, 0x4a
        /*00e2*/ 	.byte	0x80
	.zero		1


	//----- nvinfo : EIATTR_SYSCALL_OFFSETS
	.align		4
        /*00e4*/ 	.byte	0x04, 0x46
        /*00e6*/ 	.short	(.L_45 - .L_44)


	//   ....[0]....
.L_44:
        /*00e8*/ 	.word	0x00005df0


	//   ....[1]....
        /*00ec*/ 	.word	0x00005ee0


	//   ....[2]....
        /*00f0*/ 	.word	0x00006740


	//   ....[3]....
        /*00f4*/ 	.word	0x00007410


	//   ....[4]....
        /*00f8*/ 	.word	0x000080a0


	//----- nvinfo : EIATTR_MBARRIER_INSTR_OFFSETS
	.align		4
.L_45:
        /*00fc*/ 	.byte	0x04, 0x39
        /*00fe*/ 	.short	(.L_47 - .L_46)


	//   ....[0]....
.L_46:
        /*0100*/ 	.word	0x00000610
        /*0104*/ 	.word	0x000000ff
        /*0108*/ 	.word	0x00000000
        /*010c*/ 	.short	0x0100
        /*010e*/ 	.byte	0x04
	.zero		1


	//   ....[1]....
        /*0110*/ 	.word	0x00000620
        /*0114*/ 	.word	0x000000ff
        /*0118*/ 	.word	0x00000060
        /*011c*/ 	.short	0x0100
        /*011e*/ 	.byte	0x04
	.zero		1


	//   ....[2]....
        /*0120*/ 	.word	0x00000630
        /*0124*/ 	.word	0x000000ff
        /*0128*/ 	.word	0x00000008
        /*012c*/ 	.short	0x0100
        /*012e*/ 	.byte	0x04
	.zero		1


	//   ....[3]....
        /*0130*/ 	.word	0x00000640
        /*0134*/ 	.word	0x000000ff
        /*0138*/ 	.word	0x00000068
        /*013c*/ 	.short	0x0100
        /*013e*/ 	.byte	0x04
	.zero		1


	//   ....[4]....
        /*0140*/ 	.word	0x00000650
        /*0144*/ 	.word	0x000000ff
        /*0148*/ 	.word	0x00000010
        /*014c*/ 	.short	0x0100
        /*014e*/ 	.byte	0x04
	.zero		1


	//   ....[5]....
        /*0150*/ 	.word	0x00000660
        /*0154*/ 	.word	0x000000ff
        /*0158*/ 	.word	0x00000070
        /*015c*/ 	.short	0x0100
        /*015e*/ 	.byte	0x04
	.zero		1


	//   ....[6]....
        /*0160*/ 	.word	0x00000670
        /*0164*/ 	.word	0x000000ff
        /*0168*/ 	.word	0x00000018
        /*016c*/ 	.short	0x0100
        /*016e*/ 	.byte	0x04
	.zero		1


	//   ....[7]....
        /*0170*/ 	.word	0x00000680
        /*0174*/ 	.word	0x000000ff
        /*0178*/ 	.word	0x00000078
        /*017c*/ 	.short	0x0100
        /*017e*/ 	.byte	0x04
	.zero		1


	//   ....[8]....
        /*0180*/ 	.word	0x00000690
        /*0184*/ 	.word	0x000000ff
        /*0188*/ 	.word	0x00000020
        /*018c*/ 	.short	0x0100
        /*018e*/ 	.byte	0x04
	.zero		1


	//   ....[9]....
        /*0190*/ 	.word	0x000006a0
        /*0194*/ 	.word	0x000000ff
        /*0198*/ 	.word	0x00000080
        /*019c*/ 	.short	0x0100
        /*019e*/ 	.byte	0x04
	.zero		1


	//   ....[10]....
        /*01a0*/ 	.word	0x000006b0
        /*01a4*/ 	.word	0x000000ff
        /*01a8*/ 	.word	0x00000028
        /*01ac*/ 	.short	0x0100
        /*01ae*/ 	.byte	0x04
	.zero		1


	//   ....[11]....
        /*01b0*/ 	.word	0x000006c0
        /*01b4*/ 	.word	0x000000ff
        /*01b8*/ 	.word	0x00000088
        /*01bc*/ 	.short	0x0100
        /*01be*/ 	.byte	0x04
	.zero		1


	//   ....[12]....
        /*01c0*/ 	.word	0x000006d0
        /*01c4*/ 	.word	0x000000ff
        /*01c8*/ 	.word	0x00000030
        /*01cc*/ 	.short	0x0100
        /*01ce*/ 	.byte	0x04
	.zero		1


	//   ....[13]....
        /*01d0*/ 	.word	0x000006e0
        /*01d4*/ 	.word	0x000000ff
        /*01d8*/ 	.word	0x00000090
        /*01dc*/ 	.short	0x0100
        /*01de*/ 	.byte	0x04
	.zero		1


	//   ....[14]....
        /*01e0*/ 	.word	0x000006f0
        /*01e4*/ 	.word	0x000000ff
        /*01e8*/ 	.word	0x00000038
        /*01ec*/ 	.short	0x0100
        /*01ee*/ 	.byte	0x04
	.zero		1


	//   ....[15]....
        /*01f0*/ 	.word	0x00000700
        /*01f4*/ 	.word	0x000000ff
        /*01f8*/ 	.word	0x00000098
        /*01fc*/ 	.short	0x0100
        /*01fe*/ 	.byte	0x04
	.zero		1


	//   ....[16]....
        /*0200*/ 	.word	0x00000710
        /*0204*/ 	.word	0x000000ff
        /*0208*/ 	.word	0x00000040
        /*020c*/ 	.short	0x0100
        /*020e*/ 	.byte	0x04
	.zero		1


	//   ....[17]....
        /*0210*/ 	.word	0x00000720
        /*0214*/ 	.word	0x000000ff
        /*0218*/ 	.word	0x000000a0
        /*021c*/ 	.short	0x0100
        /*021e*/ 	.byte	0x04
	.zero		1


	//   ....[18]....
        /*0220*/ 	.word	0x00000730
        /*0224*/ 	.word	0x000000ff
        /*0228*/ 	.word	0x00000048
        /*022c*/ 	.short	0x0100
        /*022e*/ 	.byte	0x04
	.zero		1


	//   ....[19]....
        /*0230*/ 	.word	0x00000740
        /*0234*/ 	.word	0x000000ff
        /*0238*/ 	.word	0x000000a8
        /*023c*/ 	.short	0x0100
        /*023e*/ 	.byte	0x04
	.zero		1


	//   ....[20]....
        /*0240*/ 	.word	0x00000750
        /*0244*/ 	.word	0x000000ff
        /*0248*/ 	.word	0x00000050
        /*024c*/ 	.short	0x0100
        /*024e*/ 	.byte	0x04
	.zero		1


	//   ....[21]....
        /*0250*/ 	.word	0x00000760
        /*0254*/ 	.word	0x000000ff
        /*0258*/ 	.word	0x000000b0
        /*025c*/ 	.short	0x0100
        /*025e*/ 	.byte	0x04
	.zero		1


	//   ....[22]....
        /*0260*/ 	.word	0x00000770
        /*0264*/ 	.word	0x000000ff
        /*0268*/ 	.word	0x00000058
        /*026c*/ 	.short	0x0100
        /*026e*/ 	.byte	0x04
	.zero		1


	//   ....[23]....
        /*0270*/ 	.word	0x00000780
        /*0274*/ 	.word	0x000000ff
        /*0278*/ 	.word	0x000000b8
        /*027c*/ 	.short	0x0100
        /*027e*/ 	.byte	0x04
	.zero		1


	//   ....[24]....
        /*0280*/ 	.word	0x000008c0
        /*0284*/ 	.word	0x000000ff
        /*0288*/ 	.word	0x000000c0
        /*028c*/ 	.short	0x0100
        /*028e*/ 	.byte	0x04
	.zero		1


	//   ....[25]....
        /*0290*/ 	.word	0x000008d0
        /*0294*/ 	.word	0x000000ff
        /*0298*/ 	.word	0x000000d8
        /*029c*/ 	.short	0x0100
        /*029e*/ 	.byte	0x04
	.zero		1


	//   ....[26]....
        /*02a0*/ 	.word	0x000008e0
        /*02a4*/ 	.word	0x000000ff
        /*02a8*/ 	.word	0x000000c8
        /*02ac*/ 	.short	0x0100
        /*02ae*/ 	.byte	0x04
	.zero		1


	//   ....[27]....
        /*02b0*/ 	.word	0x000008f0
        /*02b4*/ 	.word	0x000000ff
        /*02b8*/ 	.word	0x000000e0
        /*02bc*/ 	.short	0x0100
        /*02be*/ 	.byte	0x04
	.zero		1


	//   ....[28]....
        /*02c0*/ 	.word	0x00000900
        /*02c4*/ 	.word	0x000000ff
        /*02c8*/ 	.word	0x000000d0
        /*02cc*/ 	.short	0x0100
        /*02ce*/ 	.byte	0x04
	.zero		1


	//   ....[29]....
        /*02d0*/ 	.word	0x00000910
        /*02d4*/ 	.word	0x000000ff
        /*02d8*/ 	.word	0x000000e8
        /*02dc*/ 	.short	0x0100
        /*02de*/ 	.byte	0x04
	.zero		1


	//   ....[30]....
        /*02e0*/ 	.word	0x00000a00
        /*02e4*/ 	.word	0x000000ff
        /*02e8*/ 	.word	0x000000f0
        /*02ec*/ 	.short	0x0100
        /*02ee*/ 	.byte	0x06
	.zero		1


	//   ....[31]....
        /*02f0*/ 	.word	0x00000a10
        /*02f4*/ 	.word	0x000000ff
        /*02f8*/ 	.word	0x000000f8
        /*02fc*/ 	.short	0x0100
        /*02fe*/ 	.byte	0x06
	.zero		1


	//   ....[32]....
        /*0300*/ 	.word	0x00000b50
        /*0304*/ 	.word	0x000000ff
        /*0308*/ 	.word	0x00000100
        /*030c*/ 	.short	0x0100
        /*030e*/ 	.byte	0x06
	.zero		1


	//   ....[33]....
        /*0310*/ 	.word	0x00000b60
        /*0314*/ 	.word	0x000000ff
        /*0318*/ 	.word	0x00000110
        /*031c*/ 	.short	0x0100
        /*031e*/ 	.byte	0x06
	.zero		1


	//   ....[34]....
        /*0320*/ 	.word	0x00000b70
        /*0324*/ 	.word	0x000000ff
        /*0328*/ 	.word	0x00000108
        /*032c*/ 	.short	0x0100
        /*032e*/ 	.byte	0x06
	.zero		1


	//   ....[35]....
        /*0330*/ 	.word	0x00000b80
        /*0334*/ 	.word	0x000000ff
        /*0338*/ 	.word	0x00000118
        /*033c*/ 	.short	0x0100
        /*033e*/ 	.byte	0x06
	.zero		1


	//   ....[36]....
        /*0340*/ 	.word	0x00000cb0
        /*0344*/ 	.word	0x000000ff
        /*0348*/ 	.word	0x00000120
        /*034c*/ 	.short	0x0100
        /*034e*/ 	.byte	0x04
	.zero		1


	//   ....[37]....
        /*0350*/ 	.word	0x00000cc0
        /*0354*/ 	.word	0x000000ff
        /*0358*/ 	.word	0x00000140
        /*035c*/ 	.short	0x0100
        /*035e*/ 	.byte	0x04
	.zero		1


	//   ....[38]....
        /*0360*/ 	.word	0x00000cd0
        /*0364*/ 	.word	0x000000ff
        /*0368*/ 	.word	0x00000128
        /*036c*/ 	.short	0x0100
        /*036e*/ 	.byte	0x04
	.zero		1


	//   ....[39]....
        /*0370*/ 	.word	0x00000ce0
        /*0374*/ 	.word	0x000000ff
        /*0378*/ 	.word	0x00000148
        /*037c*/ 	.short	0x0100
        /*037e*/ 	.byte	0x04
	.zero		1


	//   ....[40]....
        /*0380*/ 	.word	0x00000cf0
        /*0384*/ 	.word	0x000000ff
        /*0388*/ 	.word	0x00000130
        /*038c*/ 	.short	0x0100
        /*038e*/ 	.byte	0x04
	.zero		1


	//   ....[41]....
        /*0390*/ 	.word	0x00000d00
        /*0394*/ 	.word	0x000000ff
        /*0398*/ 	.word	0x00000150
        /*039c*/ 	.short	0x0100
        /*039e*/ 	.byte	0x04
	.zero		1


	//   ....[42]....
        /*03a0*/ 	.word	0x00000d10
        /*03a4*/ 	.word	0x000000ff
        /*03a8*/ 	.word	0x00000138
        /*03ac*/ 	.short	0x0100
        /*03ae*/ 	.byte	0x04
	.zero		1


	//   ....[43]....
        /*03b0*/ 	.word	0x00000d20
        /*03b4*/ 	.word	0x000000ff
        /*03b8*/ 	.word	0x00000158
        /*03bc*/ 	.short	0x0100
        /*03be*/ 	.byte	0x04
	.zero		1


	//   ....[44]....
        /*03c0*/ 	.word	0x00000e10
        /*03c4*/ 	.word	0x000000ff
        /*03c8*/ 	.word	0x00000160
        /*03cc*/ 	.short	0x0100
        /*03ce*/ 	.byte	0x04
	.zero		1


	//   ....[45]....
        /*03d0*/ 	.word	0x00000e20
        /*03d4*/ 	.word	0x000000ff
        /*03d8*/ 	.word	0x00000170
        /*03dc*/ 	.short	0x0100
        /*03de*/ 	.byte	0x04
	.zero		1


	//   ....[46]....
        /*03e0*/ 	.word	0x00000e30
        /*03e4*/ 	.word	0x000000ff
        /*03e8*/ 	.word	0x00000168
        /*03ec*/ 	.short	0x0100
        /*03ee*/ 	.byte	0x04
	.zero		1


	//   ....[47]....
        /*03f0*/ 	.word	0x00000e40
        /*03f4*/ 	.word	0x000000ff
        /*03f8*/ 	.word	0x00000178
        /*03fc*/ 	.short	0x0100
        /*03fe*/ 	.byte	0x04
	.zero		1


	//   ....[48]....
        /*0400*/ 	.word	0x000019f0
        /*0404*/ 	.word	0x00000000
        /*0408*/ 	.word	0x00000170
        /*040c*/ 	.short	0x010a
        /*040e*/ 	.byte	0xff
	.zero		1


	//   ....[49]....
        /*0410*/ 	.word	0x00001a10
        /*0414*/ 	.word	0x00000000
        /*0418*/ 	.word	0x00000160
        /*041c*/ 	.short	0x0101
        /*041e*/ 	.byte	0xff
	.zero		1


	//   ....[50]....
        /*0420*/ 	.word	0x00001ad0
        /*0424*/ 	.word	0x000000ff
        /*0428*/ 	.word	0x00000060
        /*042c*/ 	.short	0x010a
        /*042e*/ 	.byte	0x06
	.zero		1


	//   ....[51]....
        /*0430*/ 	.word	0x00001b50
        /*0434*/ 	.word	0x000000ff
        /*0438*/ 	.word	0x00000060
        /*043c*/ 	.short	0x010a
        /*043e*/ 	.byte	0x21
	.zero		1


	//   ....[52]....
        /*0440*/ 	.word	0x00001ce0
        /*0444*/ 	.word	0x000000ff
        /*0448*/ 	.word	0x00000060
        /*044c*/ 	.short	0x010a
        /*044e*/ 	.byte	0x06
	.zero		1


	//   ....[53]....
        /*0450*/ 	.word	0x00001e10
        /*0454*/ 	.word	0x000000ff
        /*0458*/ 	.word	0x000000f8
        /*045c*/ 	.short	0x0101
        /*045e*/ 	.byte	0x0f
	.zero		1


	//   ....[54]....
        /*0460*/ 	.word	0x00001e30
        /*0464*/ 	.word	0x000000ff
        /*0468*/ 	.word	0x00000060
        /*046c*/ 	.short	0x010a
        /*046e*/ 	.byte	0x06
	.zero		1


	//   ....[55]....
        /*0470*/ 	.word	0x00001eb0
        /*0474*/ 	.word	0x000000ff
        /*0478*/ 	.word	0x00000060
        /*047c*/ 	.short	0x010a
        /*047e*/ 	.byte	0x09
	.zero		1


	//   ....[56]....
        /*0480*/ 	.word	0x00002040
        /*0484*/ 	.word	0x000000ff
        /*0488*/ 	.word	0x00000060
        /*048c*/ 	.short	0x010a
        /*048e*/ 	.byte	0x07
	.zero		1


	//   ....[57]....
        /*0490*/ 	.word	0x00002180
        /*0494*/ 	.word	0x00000003
        /*0498*/ 	.word	0x00000100
        /*049c*/ 	.short	0x010a
        /*049e*/ 	.byte	0xff
	.zero		1


	//   ....[58]....
        /*04a0*/ 	.word	0x000022d0
        /*04a4*/ 	.word	0x00000000
        /*04a8*/ 	.word	0x00000000
        /*04ac*/ 	.short	0x0101
        /*04ae*/ 	.byte	0xff
	.zero		1


	//   ....[59]....
        /*04b0*/ 	.word	0x00002880
        /*04b4*/ 	.word	0x000000ff
        /*04b8*/ 	.word	0x00000000
        /*04bc*/ 	.short	0x010a
        /*04be*/ 	.byte	0x04
	.zero		1


	//   ....[60]....
        /*04c0*/ 	.word	0x00002910
        /*04c4*/ 	.word	0x000000ff
        /*04c8*/ 	.word	0x00000000
        /*04cc*/ 	.short	0x010a
        /*04ce*/ 	.byte	0x05
	.zero		1


	//   ....[61]....
        /*04d0*/ 	.word	0x000029a0
        /*04d4*/ 	.word	0x000000ff
        /*04d8*/ 	.word	0x00000000
        /*04dc*/ 	.short	0x010a
        /*04de*/ 	.byte	0x05
	.zero		1


	//   ....[62]....
        /*04e0*/ 	.word	0x00002a30
        /*04e4*/ 	.word	0x000000ff
        /*04e8*/ 	.word	0x00000000
        /*04ec*/ 	.short	0x010a
        /*04ee*/ 	.byte	0x05
	.zero		1


	//   ....[63]....
        /*04f0*/ 	.word	0x00002ac0
        /*04f4*/ 	.word	0x000000ff
        /*04f8*/ 	.word	0x00000000
        /*04fc*/ 	.short	0x010a
        /*04fe*/ 	.byte	0x05
	.zero		1


	//   ....[64]....
        /*0500*/ 	.word	0x00002b50
        /*0504*/ 	.word	0x000000ff
        /*0508*/ 	.word	0x00000000
        /*050c*/ 	.short	0x010a
        /*050e*/ 	.byte	0x05
	.zero		1


	//   ....[65]....
        /*0510*/ 	.word	0x00002be0
        /*0514*/ 	.word	0x000000ff
        /*0518*/ 	.word	0x00000000
        /*051c*/ 	.short	0x010a
        /*051e*/ 	.byte	0x05
	.zero		1


	//   ....[66]....
        /*0520*/ 	.word	0x00002c70
        /*0524*/ 	.word	0x000000ff
        /*0528*/ 	.word	0x00000000
        /*052c*/ 	.short	0x010a
        /*052e*/ 	.byte	0x05
	.zero		1


	//   ....[67]....
        /*0530*/ 	.word	0x00002d00
        /*0534*/ 	.word	0x000000ff
        /*0538*/ 	.word	0x00000000
        /*053c*/ 	.short	0x010a
        /*053e*/ 	.byte	0x05
	.zero		1


	//   ....[68]....
        /*0540*/ 	.word	0x00002d90
        /*0544*/ 	.word	0x000000ff
        /*0548*/ 	.word	0x00000000
        /*054c*/ 	.short	0x010a
        /*054e*/ 	.byte	0x05
	.zero		1


	//   ....[69]....
        /*0550*/ 	.word	0x00002e20
        /*0554*/ 	.word	0x000000ff
        /*0558*/ 	.word	0x00000000
        /*055c*/ 	.short	0x010a
        /*055e*/ 	.byte	0x05
	.zero		1


	//   ....[70]....
        /*0560*/ 	.word	0x00002ec0
        /*0564*/ 	.word	0x00000000
        /*0568*/ 	.word	0x00000000
        /*056c*/ 	.short	0x010a
        /*056e*/ 	.byte	0xff
	.zero		1


	//   ....[71]....
        /*0570*/ 	.word	0x00003000
        /*0574*/ 	.word	0x00000002
        /*0578*/ 	.word	0x00000160
        /*057c*/ 	.short	0x010a
        /*057e*/ 	.byte	0xff
	.zero		1


	//   ....[72]....
        /*0580*/ 	.word	0x00003060
        /*0584*/ 	.word	0x00000004
        /*0588*/ 	.word	0x00000000
        /*058c*/ 	.short	0x0101
        /*058e*/ 	.byte	0xff
	.zero		1


	//   ....[73]....
        /*0590*/ 	.word	0x00003080
        /*0594*/ 	.word	0x000000ff
        /*0598*/ 	.word	0x00000110
        /*059c*/ 	.short	0x010a
        /*059e*/ 	.byte	0x04
	.zero		1


	//   ....[74]....
        /*05a0*/ 	.word	0x000031a0
        /*05a4*/ 	.word	0x00000002
        /*05a8*/ 	.word	0x00000100
        /*05ac*/ 	.short	0x010a
        /*05ae*/ 	.byte	0xff
	.zero		1


	//   ....[75]....
        /*05b0*/ 	.word	0x000032b0
        /*05b4*/ 	.word	0x00000002
        /*05b8*/ 	.word	0x00000000
        /*05bc*/ 	.short	0x0101
        /*05be*/ 	.byte	0xff
	.zero		1


	//   ....[76]....
        /*05c0*/ 	.word	0x00003340
        /*05c4*/ 	.word	0x000000ff
        /*05c8*/ 	.word	0x00000110
        /*05cc*/ 	.short	0x0106
        /*05ce*/ 	.byte	0x04
	.zero		1


	//   ....[77]....
        /*05d0*/ 	.word	0x00003360
        /*05d4*/ 	.word	0x000000ff
        /*05d8*/ 	.word	0x00000110
        /*05dc*/ 	.short	0x010a
        /*05de*/ 	.byte	0x04
	.zero		1


	//   ....[78]....
        /*05e0*/ 	.word	0x000033f0
        /*05e4*/ 	.word	0x000000ff
        /*05e8*/ 	.word	0x00000110
        /*05ec*/ 	.short	0x0106
        /*05ee*/ 	.byte	0x07
	.zero		1


	//   ....[79]....
        /*05f0*/ 	.word	0x00003430
        /*05f4*/ 	.word	0x00000000
        /*05f8*/ 	.word	0x00000110
        /*05fc*/ 	.short	0x010a
        /*05fe*/ 	.byte	0xff
	.zero		1


	//   ....[80]....
        /*0600*/ 	.word	0x00003950
        /*0604*/ 	.word	0x00000000
        /*0608*/ 	.word	0x00000100
        /*060c*/ 	.short	0x010a
        /*060e*/ 	.byte	0xff
	.zero		1


	//   ....[81]....
        /*0610*/ 	.word	0x00003a50
        /*0614*/ 	.word	0x00000003
        /*0618*/ 	.word	0x00000000
        /*061c*/ 	.short	0x0101
        /*061e*/ 	.byte	0xff
	.zero		1


	//   ....[82]....
        /*0620*/ 	.word	0x00003a60
        /*0624*/ 	.word	0x000000ff
        /*0628*/ 	.word	0x00000000
        /*062c*/ 	.short	0x010a
        /*062e*/ 	.byte	0x05
	.zero		1


	//   ....[83]....
        /*0630*/ 	.word	0x00003ae0
        /*0634*/ 	.word	0x000000ff
        /*0638*/ 	.word	0x00000140
        /*063c*/ 	.short	0x010a
        /*063e*/ 	.byte	0x17
	.zero		1


	//   ....[84]....
        /*0640*/ 	.word	0x00003bb0
        /*0644*/ 	.word	0x000000ff
        /*0648*/ 	.word	0x00000000
        /*064c*/ 	.short	0x010a
        /*064e*/ 	.byte	0x07
	.zero		1


	//   ....[85]....
        /*0650*/ 	.word	0x00003cf0
        /*0654*/ 	.word	0x000000ff
        /*0658*/ 	.word	0x00000000
        /*065c*/ 	.short	0x010a
        /*065e*/ 	.byte	0x06
	.zero		1


	//   ....[86]....
        /*0660*/ 	.word	0x00003ee0
        /*0664*/ 	.word	0x000000ff
        /*0668*/ 	.word	0x00000000
        /*066c*/ 	.short	0x010a
        /*066e*/ 	.byte	0x04
	.zero		1


	//   ....[87]....
        /*0670*/ 	.word	0x00003f70
        /*0674*/ 	.word	0x000000ff
        /*0678*/ 	.word	0x00000000
        /*067c*/ 	.short	0x010a
        /*067e*/ 	.byte	0x05
	.zero		1


	//   ....[88]....
        /*0680*/ 	.word	0x00004000
        /*0684*/ 	.word	0x000000ff
        /*0688*/ 	.word	0x00000000
        /*068c*/ 	.short	0x010a
        /*068e*/ 	.byte	0x05
	.zero		1


	//   ....[89]....
        /*0690*/ 	.word	0x00004090
        /*0694*/ 	.word	0x000000ff
        /*0698*/ 	.word	0x00000000
        /*069c*/ 	.short	0x010a
        /*069e*/ 	.byte	0x04
	.zero		1


	//   ....[90]....
        /*06a0*/ 	.word	0x000045d0
        /*06a4*/ 	.word	0x00000008
        /*06a8*/ 	.word	0x00000100
        /*06ac*/ 	.short	0x010a
        /*06ae*/ 	.byte	0xff
	.zero		1


	//   ....[91]....
        /*06b0*/ 	.word	0x00004740
        /*06b4*/ 	.word	0x00000000
        /*06b8*/ 	.word	0x00000000
        /*06bc*/ 	.short	0x0101
        /*06be*/ 	.byte	0xff
	.zero		1


	//   ....[92]....
        /*06c0*/ 	.word	0x00004c20
        /*06c4*/ 	.word	0x000000ff
        /*06c8*/ 	.word	0x000000f8
        /*06cc*/ 	.short	0x010a
        /*06ce*/ 	.byte	0x15
	.zero		1


	//   ....[93]....
        /*06d0*/ 	.word	0x00004db0
        /*06d4*/ 	.word	0x000000ff
        /*06d8*/ 	.word	0x000000d8
        /*06dc*/ 	.short	0x010a
        /*06de*/ 	.byte	0x15
	.zero		1


	//   ....[94]....
        /*06e0*/ 	.word	0x00004f10
        /*06e4*/ 	.word	0x000000ff
        /*06e8*/ 	.word	0x000000c0
        /*06ec*/ 	.short	0x010b
        /*06ee*/ 	.byte	0x15
	.zero		1


	//   ....[95]....
        /*06f0*/ 	.word	0x00004f20
        /*06f4*/ 	.word	0x000000ff
        /*06f8*/ 	.word	0x00000000
        /*06fc*/ 	.short	0x0101
        /*06fe*/ 	.byte	0x2b
	.zero		1


	//   ....[96]....
        /*0700*/ 	.word	0x00004f30
        /*0704*/ 	.word	0x000000ff
        /*0708*/ 	.word	0x000000e0
        /*070c*/ 	.short	0x010a
        /*070e*/ 	.byte	0x15
	.zero		1


	//   ....[97]....
        /*0710*/ 	.word	0x00005090
        /*0714*/ 	.word	0x000000ff
        /*0718*/ 	.word	0x000000c8
        /*071c*/ 	.short	0x010b
        /*071e*/ 	.byte	0x15
	.zero		1


	//   ....[98]....
        /*0720*/ 	.word	0x000050a0
        /*0724*/ 	.word	0x000000ff
        /*0728*/ 	.word	0x00000000
        /*072c*/ 	.short	0x0101
        /*072e*/ 	.byte	0x29
	.zero		1


	//   ....[99]....
        /*0730*/ 	.word	0x000050b0
        /*0734*/ 	.word	0x000000ff
        /*0738*/ 	.word	0x000000e8
        /*073c*/ 	.short	0x010a
        /*073e*/ 	.byte	0x15
	.zero		1


	//   ....[100]....
        /*0740*/ 	.word	0x000052a0
        /*0744*/ 	.word	0x000000ff
        /*0748*/ 	.word	0x000000d0
        /*074c*/ 	.short	0x010b
        /*074e*/ 	.byte	0x15
	.zero		1


	//   ....[101]....
        /*0750*/ 	.word	0x000052b0
        /*0754*/ 	.word	0x000000ff
        /*0758*/ 	.word	0x00000000
        /*075c*/ 	.short	0x0101
        /*075e*/ 	.byte	0x28
	.zero		1


	//   ....[102]....
        /*0760*/ 	.word	0x000052e0
        /*0764*/ 	.word	0x000000ff
        /*0768*/ 	.word	0x000000d8
        /*076c*/ 	.short	0x010a
        /*076e*/ 	.byte	0x15
	.zero		1


	//   ....[103]....
        /*0770*/ 	.word	0x00005300
        /*0774*/ 	.word	0x000000ff
        /*0778*/ 	.word	0x000000e0
        /*077c*/ 	.short	0x010a
        /*077e*/ 	.byte	0x15
	.zero		1


	//   ....[104]....
        /*0780*/ 	.word	0x00005340
        /*0784*/ 	.word	0x00000000
        /*0788*/ 	.word	0x000000e8
        /*078c*/ 	.short	0x010a
        /*078e*/ 	.byte	0xff
	.zero		1


	//   ....[105]....
        /*0790*/ 	.word	0x00005680
        /*0794*/ 	.word	0x00000008
        /*0798*/ 	.word	0x00000100
        /*079c*/ 	.short	0x010a
        /*079e*/ 	.byte	0xff
	.zero		1


	//   ....[106]....
        /*07a0*/ 	.word	0x00005800
        /*07a4*/ 	.word	0x00000000
        /*07a8*/ 	.word	0x00000000
        /*07ac*/ 	.short	0x0101
        /*07ae*/ 	.byte	0xff
	.zero		1


	//   ....[107]....
        /*07b0*/ 	.word	0x00006390
        /*07b4*/ 	.word	0x000000ff
        /*07b8*/ 	.word	0x000000c0
        /*07bc*/ 	.short	0x010a
        /*07be*/ 	.byte	0x2c
	.zero		1


	//   ....[108]....
        /*07c0*/ 	.word	0x00006400
        /*07c4*/ 	.word	0x0000005f
        /*07c8*/ 	.word	0x00000120
        /*07cc*/ 	.short	0x010a
        /*07ce*/ 	.byte	0xff
	.zero		1


	//   ....[109]....
        /*07d0*/ 	.word	0x00006520
        /*07d4*/ 	.word	0x000000ff
        /*07d8*/ 	.word	0x000000c0
        /*07dc*/ 	.short	0x010a
        /*07de*/ 	.byte	0x2c
	.zero		1


	//   ....[110]....
        /*07e0*/ 	.word	0x00006620
        /*07e4*/ 	.word	0x0000005f
        /*07e8*/ 	.word	0x00000120
        /*07ec*/ 	.short	0x010a
        /*07ee*/ 	.byte	0xff
	.zero		1


	//   ....[111]....
        /*07f0*/ 	.word	0x00007130
        /*07f4*/ 	.word	0x00000000
        /*07f8*/ 	.word	0x00000000
        /*07fc*/ 	.short	0x0101
        /*07fe*/ 	.byte	0xff
	.zero		1


	//   ....[112]....
        /*0800*/ 	.word	0x00007140
        /*0804*/ 	.word	0x00000003
        /*0808*/ 	.word	0x000000c0
        /*080c*/ 	.short	0x010a
        /*080e*/ 	.byte	0xff
	.zero		1


	//   ....[113]....
        /*0810*/ 	.word	0x00007210
        /*0814*/ 	.word	0x00000003
        /*0818*/ 	.word	0x000000c0
        /*081c*/ 	.short	0x010a
        /*081e*/ 	.byte	0xff
	.zero		1


	//   ....[114]....
        /*0820*/ 	.word	0x00007dc0
        /*0824*/ 	.word	0x00000000
        /*0828*/ 	.word	0x00000000
        /*082c*/ 	.short	0x0101
        /*082e*/ 	.byte	0xff
	.zero		1


	//   ....[115]....
        /*0830*/ 	.word	0x00007dd0
        /*0834*/ 	.word	0x00000005
        /*0838*/ 	.word	0x000000c0
        /*083c*/ 	.short	0x010a
        /*083e*/ 	.byte	0xff
	.zero		1


	//   ....[116]....
        /*0840*/ 	.word	0x00007ea0
        /*0844*/ 	.word	0x00000005
        /*0848*/ 	.word	0x000000c0
        /*084c*/ 	.short	0x010a
        /*084e*/ 	.byte	0xff
	.zero		1


	//   ....[117]....
        /*0850*/ 	.word	0x000082e0
        /*0854*/ 	.word	0x000000ff
        /*0858*/ 	.word	0x00000000
        /*085c*/ 	.short	0x0101
        /*085e*/ 	.byte	0x04
	.zero		1


	//   ....[118]....
        /*0860*/ 	.word	0x00008ab0
        /*0864*/ 	.word	0x00000003
        /*0868*/ 	.word	0x00000000
        /*086c*/ 	.short	0x0101
        /*086e*/ 	.byte	0xff
	.zero		1


	//   ....[119]....
        /*0870*/ 	.word	0x00008d50
        /*0874*/ 	.word	0x000000ff
        /*0878*/ 	.word	0x00000000
        /*087c*/ 	.short	0x0101
        /*087e*/ 	.byte	0x04
	.zero		1


	//   ....[120]....
        /*0880*/ 	.word	0x00008d70
        /*0884*/ 	.word	0x00000000
        /*0888*/ 	.word	0x00000170
        /*088c*/ 	.short	0x010a
        /*088e*/ 	.byte	0xff
	.zero		1


	//   ....[121]....
        /*0890*/ 	.word	0x00008dd0
        /*0894*/ 	.word	0x00000000
        /*0898*/ 	.word	0x00000060
        /*089c*/ 	.short	0x010a
        /*089e*/ 	.byte	0xff
	.zero		1


	//   ....[122]....
        /*08a0*/ 	.word	0x00008e30
        /*08a4*/ 	.word	0x00000000
        /*08a8*/ 	.word	0x00000060
        /*08ac*/ 	.short	0x010a
        /*08ae*/ 	.byte	0xff
	.zero		1


	//   ....[123]....
        /*08b0*/ 	.word	0x00008e80
        /*08b4*/ 	.word	0x00000003
        /*08b8*/ 	.word	0x00000100
        /*08bc*/ 	.short	0x010a
        /*08be*/ 	.byte	0xff
	.zero		1


	//   ....[124]....
        /*08c0*/ 	.word	0x00008ee0
        /*08c4*/ 	.word	0x00000000
        /*08c8*/ 	.word	0x00000000
        /*08cc*/ 	.short	0x010a
        /*08ce*/ 	.byte	0xff
	.zero		1


	//   ....[125]....
        /*08d0*/ 	.word	0x00008f40
        /*08d4*/ 	.word	0x00000000
        /*08d8*/ 	.word	0x00000000
        /*08dc*/ 	.short	0x010a
        /*08de*/ 	.byte	0xff
	.zero		1


	//   ....[126]....
        /*08e0*/ 	.word	0x00008fa0
        /*08e4*/ 	.word	0x00000000
        /*08e8*/ 	.word	0x00000000
        /*08ec*/ 	.short	0x010a
        /*08ee*/ 	.byte	0xff
	.zero		1


	//   ....[127]....
        /*08f0*/ 	.word	0x00009000
        /*08f4*/ 	.word	0x00000000
        /*08f8*/ 	.word	0x00000000
        /*08fc*/ 	.short	0x010a
        /*08fe*/ 	.byte	0xff
	.zero		1


	//   ....[128]....
        /*0900*/ 	.word	0x00009060
        /*0904*/ 	.word	0x00000000
        /*0908*/ 	.word	0x00000000
        /*090c*/ 	.short	0x010a
        /*090e*/ 	.byte	0xff
	.zero		1


	//   ....[129]....
        /*0910*/ 	.word	0x000090c0
        /*0914*/ 	.word	0x00000000
        /*0918*/ 	.word	0x00000000
        /*091c*/ 	.short	0x010a
        /*091e*/ 	.byte	0xff
	.zero		1


	//   ....[130]....
        /*0920*/ 	.word	0x00009120
        /*0924*/ 	.word	0x00000000
        /*0928*/ 	.word	0x00000000
        /*092c*/ 	.short	0x010a
        /*092e*/ 	.byte	0xff
	.zero		1


	//   ....[131]....
        /*0930*/ 	.word	0x00009180
        /*0934*/ 	.word	0x00000000
        /*0938*/ 	.word	0x00000000
        /*093c*/ 	.short	0x010a
        /*093e*/ 	.byte	0xff
	.zero		1


	//   ....[132]....
        /*0940*/ 	.word	0x000091e0
        /*0944*/ 	.word	0x00000000
        /*0948*/ 	.word	0x00000000
        /*094c*/ 	.short	0x010a
        /*094e*/ 	.byte	0xff
	.zero		1


	//   ....[133]....
        /*0950*/ 	.word	0x00009240
        /*0954*/ 	.word	0x00000000
        /*0958*/ 	.word	0x00000000
        /*095c*/ 	.short	0x010a
        /*095e*/ 	.byte	0xff
	.zero		1


	//   ....[134]....
        /*0960*/ 	.word	0x000092a0
        /*0964*/ 	.word	0x00000000
        /*0968*/ 	.word	0x00000000
        /*096c*/ 	.short	0x010a
        /*096e*/ 	.byte	0xff
	.zero		1


	//   ....[135]....
        /*0970*/ 	.word	0x000092f0
        /*0974*/ 	.word	0x00000002
        /*0978*/ 	.word	0x00000160
        /*097c*/ 	.short	0x010a
        /*097e*/ 	.byte	0xff
	.zero		1


	//   ....[136]....
        /*0980*/ 	.word	0x00009350
        /*0984*/ 	.word	0x00000002
        /*0988*/ 	.word	0x00000110
        /*098c*/ 	.short	0x010a
        /*098e*/ 	.byte	0xff
	.zero		1


	//   ....[137]....
        /*0990*/ 	.word	0x000093a0
        /*0994*/ 	.word	0x00000002
        /*0998*/ 	.word	0x00000100
        /*099c*/ 	.short	0x010a
        /*099e*/ 	.byte	0xff
	.zero		1


	//   ....[138]....
        /*09a0*/ 	.word	0x00009400
        /*09a4*/ 	.word	0x00000000
        /*09a8*/ 	.word	0x00000110
        /*09ac*/ 	.short	0x010a
        /*09ae*/ 	.byte	0xff
	.zero		1


	//   ....[139]....
        /*09b0*/ 	.word	0x00009450
        /*09b4*/ 	.word	0x00000000
        /*09b8*/ 	.word	0x00000100
        /*09bc*/ 	.short	0x010a
        /*09be*/ 	.byte	0xff
	.zero		1


	//   ....[140]....
        /*09c0*/ 	.word	0x000094b0
        /*09c4*/ 	.word	0x00000003
        /*09c8*/ 	.word	0x00000140
        /*09cc*/ 	.short	0x010a
        /*09ce*/ 	.byte	0xff
	.zero		1


	//   ....[141]....
        /*09d0*/ 	.word	0x00009510
        /*09d4*/ 	.word	0x00000000
        /*09d8*/ 	.word	0x00000000
        /*09dc*/ 	.short	0x010a
        /*09de*/ 	.byte	0xff
	.zero		1


	//   ....[142]....
        /*09e0*/ 	.word	0x00009570
        /*09e4*/ 	.word	0x00000000
        /*09e8*/ 	.word	0x00000000
        /*09ec*/ 	.short	0x010a
        /*09ee*/ 	.byte	0xff
	.zero		1


	//   ....[143]....
        /*09f0*/ 	.word	0x000095d0
        /*09f4*/ 	.word	0x00000000
        /*09f8*/ 	.word	0x00000000
        /*09fc*/ 	.short	0x010a
        /*09fe*/ 	.byte	0xff
	.zero		1


	//   ....[144]....
        /*0a00*/ 	.word	0x00009630
        /*0a04*/ 	.word	0x00000000
        /*0a08*/ 	.word	0x00000000
        /*0a0c*/ 	.short	0x010a
        /*0a0e*/ 	.byte	0xff
	.zero		1


	//   ....[145]....
        /*0a10*/ 	.word	0x00009690
        /*0a14*/ 	.word	0x00000000
        /*0a18*/ 	.word	0x00000000
        /*0a1c*/ 	.short	0x010a
        /*0a1e*/ 	.byte	0xff
	.zero		1


	//   ....[146]....
        /*0a20*/ 	.word	0x000096e0
        /*0a24*/ 	.word	0x00000008
        /*0a28*/ 	.word	0x00000100
        /*0a2c*/ 	.short	0x010a
        /*0a2e*/ 	.byte	0xff
	.zero		1


	//   ....[147]....
        /*0a30*/ 	.word	0x00009740
        /*0a34*/ 	.word	0x00000000
        /*0a38*/ 	.word	0x000000f8
        /*0a3c*/ 	.short	0x010a
        /*0a3e*/ 	.byte	0xff
	.zero		1


	//   ....[148]....
        /*0a40*/ 	.word	0x000097a0
        /*0a44*/ 	.word	0x00000005
        /*0a48*/ 	.word	0x000000d8
        /*0a4c*/ 	.short	0x010a
        /*0a4e*/ 	.byte	0xff
	.zero		1


	//   ....[149]....
        /*0a50*/ 	.word	0x00009800
        /*0a54*/ 	.word	0x00000005
        /*0a58*/ 	.word	0x000000e0
        /*0a5c*/ 	.short	0x010a
        /*0a5e*/ 	.byte	0xff
	.zero		1


	//   ....[150]....
        /*0a60*/ 	.word	0x00009860
        /*0a64*/ 	.word	0x00000005
        /*0a68*/ 	.word	0x000000e8
        /*0a6c*/ 	.short	0x010a
        /*0a6e*/ 	.byte	0xff
	.zero		1


	//   ....[151]....
        /*0a70*/ 	.word	0x000098c0
        /*0a74*/ 	.word	0x00000000
        /*0a78*/ 	.word	0x000000d8
        /*0a7c*/ 	.short	0x010a
        /*0a7e*/ 	.byte	0xff
	.zero		1


	//   ....[152]....
        /*0a80*/ 	.word	0x00009920
        /*0a84*/ 	.word	0x00000000
        /*0a88*/ 	.word	0x000000e0
        /*0a8c*/ 	.short	0x010a
        /*0a8e*/ 	.byte	0xff
	.zero		1


	//   ....[153]....
        /*0a90*/ 	.word	0x00009970
        /*0a94*/ 	.word	0x00000008
        /*0a98*/ 	.word	0x00000100
        /*0a9c*/ 	.short	0x010a
        /*0a9e*/ 	.byte	0xff
	.zero		1


	//   ....[154]....
        /*0aa0*/ 	.word	0x000099d0
        /*0aa4*/ 	.word	0x00000003
        /*0aa8*/ 	.word	0x000000c0
        /*0aac*/ 	.short	0x010a
        /*0aae*/ 	.byte	0xff
	.zero		1


	//   ....[155]....
        /*0ab0*/ 	.word	0x00009a20
        /*0ab4*/ 	.word	0x0000005f
        /*0ab8*/ 	.word	0x00000120
        /*0abc*/ 	.short	0x010a
        /*0abe*/ 	.byte	0xff
	.zero		1


	//   ....[156]....
        /*0ac0*/ 	.word	0x00009a70
        /*0ac4*/ 	.word	0x00000003
        /*0ac8*/ 	.word	0x000000c0
        /*0acc*/ 	.short	0x010a
        /*0ace*/ 	.byte	0xff
	.zero		1


	//   ....[157]....
        /*0ad0*/ 	.word	0x00009ac0
        /*0ad4*/ 	.word	0x00000005
        /*0ad8*/ 	.word	0x000000c0
        /*0adc*/ 	.short	0x010a
        /*0ade*/ 	.byte	0xff
	.zero		1


	//----- nvinfo : EIATTR_NUM_MBARRIERS
	.align		4
.L_47:
        /*0ae0*/ 	.byte	0x03, 0x38
        /*0ae2*/ 	.short	0x0030


	//----- nvinfo : EIATTR_EXIT_INSTR_OFFSETS
	.align		4
        /*0ae4*/ 	.byte	0x04, 0x1c
        /*0ae6*/ 	.short	(.L_49 - .L_48)


	//   ....[0]....
.L_48:
        /*0ae8*/ 	.word	0x00002ef0


	//   ....[1]....
        /*0aec*/ 	.word	0x00003400


	//   ....[2]....
        /*0af0*/ 	.word	0x00003460


	//   ....[3]....
        /*0af4*/ 	.word	0x000042f0


	//   ....[4]....
        /*0af8*/ 	.word	0x00005370


	//   ....[5]....
        /*0afc*/ 	.word	0x000053b0


	//   ....[6]....
        /*0b00*/ 	.word	0x00008c30


	//   ....[7]....
        /*0b04*/ 	.word	0x00008cb0


	//   ....[8]....
        /*0b08*/ 	.word	0x00008ce0


	//   ....[9]....
        /*0b0c*/ 	.word	0x00008d60


	//----- nvinfo : EIATTR_MAX_THREADS
	.align		4
.L_49:
        /*0b10*/ 	.byte	0x04, 0x05
        /*0b12*/ 	.short	(.L_51 - .L_50)
.L_50:
        /*0b14*/ 	.word	0x00000100
        /*0b18*/ 	.word	0x00000001
        /*0b1c*/ 	.word	0x00000001


	//----- nvinfo : EIATTR_CRS_STACK_SIZE
	.align		4
.L_51:
        /*0b20*/ 	.byte	0x04, 0x1e
        /*0b22*/ 	.short	(.L_53 - .L_52)
.L_52:
        /*0b24*/ 	.word	0x00000000


	//----- nvinfo : EIATTR_CBANK_PARAM_SIZE
	.align		4
.L_53:
        /*0b28*/ 	.byte	0x03, 0x19
        /*0b2a*/ 	.short	0x0800


	//----- nvinfo : EIATTR_PARAM_CBANK
	.align		4
        /*0b2c*/ 	.byte	0x04, 0x0a
        /*0b2e*/ 	.short	(.L_55 - .L_54)
	.align		4
.L_54:
        /*0b30*/ 	.word	index@(.nv.constant0._ZN7cutlass13device_kernelINS_4gemm6kernel13GemmUniversalIN4cute5tupleIJiiiiEEENS1_10collective13CollectiveMmaINS1_35MainloopSm100TmaUmmaWarpSpecializedILi12ELi2ELi4ENS5_IJNS4_1CILi2EEENSA_ILi1EEESC_EEEEENS5_IJNSA_ILi64EEENSA_ILi192EEENSA_ILi32EEEEEENS_6half_tENS5_IJlSC_lEEESJ_SK_NS4_8TiledMMAINS4_8MMA_AtomIJNS4_20SM100_MMA_F16BF16_SSISJ_SJ_fLi64ELi192ELNS4_4UMMA5MajorE0ELSP_0ELNSO_7ScaleInE0ELSQ_0EEEEEENS4_6LayoutINS5_IJSC_SC_SC_EEENS5_IJNSA_ILi0EEESV_SV_EEEEENS5_IJNS4_10UnderscoreESY_SY_EEEEENS4_13SM90_TMA_LOADENS4_14ComposedLayoutINS4_7SwizzleILi2ELi4ELi3EEENS4_18smem_ptr_flag_bitsILi16EEENST_INS5_IJNSA_ILi8EEESH_EEENS5_IJSH_SC_EEEEEEEvNS4_8identityENS4_23SM90_TMA_LOAD_MULTICASTES1B_vS1C_EENS_8epilogue10collective18CollectiveEpilogueINS1F_23Sm100TmaWarpSpecializedILi3ELi2ELi32ELb1ELb0EEEJSI_NS5_IJNST_ISF_SC_EES1K_EEESJ_SK_SJ_SK_NS1F_6fusion15FusionCallbacksIS1J_NS1M_17LinearCombinationISJ_fSJ_fLNS_15FloatRoundStyleE2EEESI_S1L_JEEENS4_5SM1004TMEM4LOAD26SM100_TMEM_LOAD_16dp256b8xES11_NS12_INS13_ILi3ELi4ELi3EEES16_NST_INS5_IJS17_SF_EEENS5_IJSF_SC_EEEEEEENS4_17SM75_U32x4_LDSM_NENS4_14SM90_TMA_STOREES20_NS4_17SM90_U32x4_STSM_NENS4_39AutoVectorizingCopyWithAssumedAlignmentILi128EEEEEEvvEEEEvNT_6ParamsE)
        /*0b34*/ 	.short	0x0380
        /*0b36*/ 	.short	0x0800


	//----- nvinfo : EIATTR_SW_WAR
	.align		4
.L_55:
        /*0b38*/ 	.byte	0x04, 0x36
        /*0b3a*/ 	.short	(.L_57 - .L_56)
.L_56:
        /*0b3c*/ 	.word	0x00000008
.L_57:


//--------------------- .nv.callgraph             --------------------------
	.section	.nv.callgraph,"",@"SHT_CUDA_CALLGRAPH"
	.align	4
	.sectionentsize	8
	.align		4
        /*0000*/ 	.word	0x00000000
	.align		4
        /*0004*/ 	.word	0xffffffff
	.align		4
        /*0008*/ 	.word	index@(_ZN7cutlass13device_kernelINS_4gemm6kernel13GemmUniversalIN4cute5tupleIJiiiiEEENS1_10collective13CollectiveMmaINS1_35MainloopSm100TmaUmmaWarpSpecializedILi12ELi2ELi4ENS5_IJNS4_1CILi2EEENSA_ILi1EEESC_EEEEENS5_IJNSA_ILi64EEENSA_ILi192EEENSA_ILi32EEEEEENS_6half_tENS5_IJlSC_lEEESJ_SK_NS4_8TiledMMAINS4_8MMA_AtomIJNS4_20SM100_MMA_F16BF16_SSISJ_SJ_fLi64ELi192ELNS4_4UMMA5MajorE0ELSP_0ELNSO_7ScaleInE0ELSQ_0EEEEEENS4_6LayoutINS5_IJSC_SC_SC_EEENS5_IJNSA_ILi0EEESV_SV_EEEEENS5_IJNS4_10UnderscoreESY_SY_EEEEENS4_13SM90_TMA_LOADENS4_14ComposedLayoutINS4_7SwizzleILi2ELi4ELi3EEENS4_18smem_ptr_flag_bitsILi16EEENST_INS5_IJNSA_ILi8EEESH_EEENS5_IJSH_SC_EEEEEEEvNS4_8identityENS4_23SM90_TMA_LOAD_MULTICASTES1B_vS1C_EENS_8epilogue10collective18CollectiveEpilogueINS1F_23Sm100TmaWarpSpecializedILi3ELi2ELi32ELb1ELb0EEEJSI_NS5_IJNST_ISF_SC_EES1K_EEESJ_SK_SJ_SK_NS1F_6fusion15FusionCallbacksIS1J_NS1M_17LinearCombinationISJ_fSJ_fLNS_15FloatRoundStyleE2EEESI_S1L_JEEENS4_5SM1004TMEM4LOAD26SM100_TMEM_LOAD_16dp256b8xES11_NS12_INS13_ILi3ELi4ELi3EEES16_NST_INS5_IJS17_SF_EEENS5_IJSF_SC_EEEEEEENS4_17SM75_U32x4_LDSM_NENS4_14SM90_TMA_STOREES20_NS4_17SM90_U32x4_STSM_NENS4_39AutoVectorizingCopyWithAssumedAlignmentILi128EEEEEEvvEEEEvNT_6ParamsE)
	.align		4
        /*000c*/ 	.word	index@(__assertfail)
	.align		4
        /*0010*/ 	.word	0x00000000
	.align		4
        /*0014*/ 	.word	0xfffffffe
	.align		4
        /*0018*/ 	.word	0x00000000
	.align		4
        /*001c*/ 	.word	0xfffffffd
	.align		4
        /*0020*/ 	.word	0x00000000
	.align		4
        /*0024*/ 	.word	0xfffffffc


//--------------------- .nv.constant4             --------------------------
	.section	.nv.constant4,"a",@progbits
	.align	8
	.align		8
.nv.constant4:
        /*0000*/ 	.dword	__assertfail
	.align		8
        /*0008*/ 	.dword	__unnamed_1
	.align		8
        /*0010*/ 	.dword	__unnamed_2
	.align		8
        /*0018*/ 	.dword	_ZN39_INTERNAL_3951aa2c_4_k_cu_d82630d9_54474cuda3std3__45__cpo5beginE
	.align		8
        /*0020*/ 	.dword	_ZN39_INTERNAL_3951aa2c_4_k_cu_d82630d9_54474cuda3std3__45__cpo3endE
	.align		8
        /*0028*/ 	.dword	_ZN39_INTERNAL_3951aa2c_4_k_cu_d82630d9_54474cuda3std3__45__cpo6cbeginE
	.align		8
        /*0030*/ 	.dword	_ZN39_INTERNAL_3951aa2c_4_k_cu_d82630d9_54474cuda3std3__45__cpo4cendE
	.align		8
        /*0038*/ 	.dword	_ZN39_INTERNAL_3951aa2c_4_k_cu_d82630d9_54474cuda3std3__441_GLOBAL__N__3951aa2c_4_k_cu_d82630d9_54476ignoreE
	.align		8
        /*0040*/ 	.dword	_ZN39_INTERNAL_3951aa2c_4_k_cu_d82630d9_54474cuda3std3__419piecewise_constructE
	.align		8
        /*0048*/ 	.dword	_ZN39_INTERNAL_3951aa2c_4_k_cu_d82630d9_54474cuda3std3__48in_placeE
	.align		8
        /*0050*/ 	.dword	_ZN39_INTERNAL_3951aa2c_4_k_cu_d82630d9_54474cuda3std6ranges3__45__cpo4swapE
	.align		8
        /*0058*/ 	.dword	_ZN39_INTERNAL_3951aa2c_4_k_cu_d82630d9_54474cuda3std6ranges3__45__cpo9iter_moveE
	.align		8
        /*0060*/ 	.dword	_ZN39_INTERNAL_3951aa2c_4_k_cu_d82630d9_54474cute7productE
	.align		8
        /*0068*/ 	.dword	_ZN39_INTERNAL_3951aa2c_4_k_cu_d82630d9_54474cute1_E
	.align		8
        /*0070*/ 	.dword	$str$25
	.align		8
        /*0078*/ 	.dword	$str$26
	.align		8
        /*0080*/ 	.dword	$str$27
	.align		8
        /*0088*/ 	.dword	$str$28


//--------------------- .text._ZN7cutlass13device_kernelINS_4gemm6kernel13GemmUniversalIN4cute5tupleIJiiiiEEENS1_10collective13CollectiveMmaINS1_35MainloopSm100TmaUmmaWarpSpecializedILi12ELi2ELi4ENS5_IJNS4_1CILi2EEENSA_ILi1EEESC_EEEEENS5_IJNSA_ILi64EEENSA_ILi192EEENSA_ILi32EEEEEENS_6half_tENS5_IJlSC_lEEESJ_SK_NS4_8TiledMMAINS4_8MMA_AtomIJNS4_20SM100_MMA_F16BF16_SSISJ_SJ_fLi64ELi192ELNS4_4UMMA5MajorE0ELSP_0ELNSO_7ScaleInE0ELSQ_0EEEEEENS4_6LayoutINS5_IJSC_SC_SC_EEENS5_IJNSA_ILi0EEESV_SV_EEEEENS5_IJNS4_10UnderscoreESY_SY_EEEEENS4_13SM90_TMA_LOADENS4_14ComposedLayoutINS4_7SwizzleILi2ELi4ELi3EEENS4_18smem_ptr_flag_bitsILi16EEENST_INS5_IJNSA_ILi8EEESH_EEENS5_IJSH_SC_EEEEEEEvNS4_8identityENS4_23SM90_TMA_LOAD_MULTICASTES1B_vS1C_EENS_8epilogue10collective18CollectiveEpilogueINS1F_23Sm100TmaWarpSpecializedILi3ELi2ELi32ELb1ELb0EEEJSI_NS5_IJNST_ISF_SC_EES1K_EEESJ_SK_SJ_SK_NS1F_6fusion15FusionCallbacksIS1J_NS1M_17LinearCombinationISJ_fSJ_fLNS_15FloatRoundStyleE2EEESI_S1L_JEEENS4_5SM1004TMEM4LOAD26SM100_TMEM_LOAD_16dp256b8xES11_NS12_INS13_ILi3ELi4ELi3EEES16_NST_INS5_IJS17_SF_EEENS5_IJSF_SC_EEEEEEENS4_17SM75_U32x4_LDSM_NENS4_14SM90_TMA_STOREES20_NS4_17SM90_U32x4_STSM_NENS4_39AutoVectorizingCopyWithAssumedAlignmentILi128EEEEEEvvEEEEvNT_6ParamsE --------------------------
	.section	.text._ZN7cutlass13device_kernelINS_4gemm6kernel13GemmUniversalIN4cute5tupleIJiiiiEEENS1_10collective13CollectiveMmaINS1_35MainloopSm100TmaUmmaWarpSpecializedILi12ELi2ELi4ENS5_IJNS4_1CILi2EEENSA_ILi1EEESC_EEEEENS5_IJNSA_ILi64EEENSA_ILi192EEENSA_ILi32EEEEEENS_6half_tENS5_IJlSC_lEEESJ_SK_NS4_8TiledMMAINS4_8MMA_AtomIJNS4_20SM100_MMA_F16BF16_SSISJ_SJ_fLi64ELi192ELNS4_4UMMA5MajorE0ELSP_0ELNSO_7ScaleInE0ELSQ_0EEEEEENS4_6LayoutINS5_IJSC_SC_SC_EEENS5_IJNSA_ILi0EEESV_SV_EEEEENS5_IJNS4_10UnderscoreESY_SY_EEEEENS4_13SM90_TMA_LOADENS4_14ComposedLayoutINS4_7SwizzleILi2ELi4ELi3EEENS4_18smem_ptr_flag_bitsILi16EEENST_INS5_IJNSA_ILi8EEESH_EEENS5_IJSH_SC_EEEEEEEvNS4_8identityENS4_23SM90_TMA_LOAD_MULTICASTES1B_vS1C_EENS_8epilogue10collective18CollectiveEpilogueINS1F_23Sm100TmaWarpSpecializedILi3ELi2ELi32ELb1ELb0EEEJSI_NS5_IJNST_ISF_SC_EES1K_EEESJ_SK_SJ_SK_NS1F_6fusion15FusionCallbacksIS1J_NS1M_17LinearCombinationISJ_fSJ_fLNS_15FloatRoundStyleE2EEESI_S1L_JEEENS4_5SM1004TMEM4LOAD26SM100_TMEM_LOAD_16dp256b8xES11_NS12_INS13_ILi3ELi4ELi3EEES16_NST_INS5_IJS17_SF_EEENS5_IJSF_SC_EEEEEEENS4_17SM75_U32x4_LDSM_NENS4_14SM90_TMA_STOREES20_NS4_17SM90_U32x4_STSM_NENS4_39AutoVectorizingCopyWithAssumedAlignmentILi128EEEEEEvvEEEEvNT_6ParamsE,"ax",@progbits
	.align	128
.text._ZN7cutlass13device_kernelINS_4gemm6kernel13GemmUniversalIN4cute5tupleIJiiiiEEENS1_10collective13CollectiveMmaINS1_35MainloopSm100TmaUmmaWarpSpecializedILi12ELi2ELi4ENS5_IJNS4_1CILi2EEENSA_ILi1EEESC_EEEEENS5_IJNSA_ILi64EEENSA_ILi192EEENSA_ILi32EEEEEENS_6half_tENS5_IJlSC_lEEESJ_SK_NS4_8TiledMMAINS4_8MMA_AtomIJNS4_20SM100_MMA_F16BF16_SSISJ_SJ_fLi64ELi192ELNS4_4UMMA5MajorE0ELSP_0ELNSO_7ScaleInE0ELSQ_0EEEEEENS4_6LayoutINS5_IJSC_SC_SC_EEENS5_IJNSA_ILi0EEESV_SV_EEEEENS5_IJNS4_10UnderscoreESY_SY_EEEEENS4_13SM90_TMA_LOADENS4_14ComposedLayoutINS4_7SwizzleILi2ELi4ELi3EEENS4_18smem_ptr_flag_bitsILi16EEENST_INS5_IJNSA_ILi8EEESH_EEENS5_IJSH_SC_EEEEEEEvNS4_8identityENS4_23SM90_TMA_LOAD_MULTICASTES1B_vS1C_EENS_8epilogue10collective18CollectiveEpilogueINS1F_23Sm100TmaWarpSpecializedILi3ELi2ELi32ELb1ELb0EEEJSI_NS5_IJNST_ISF_SC_EES1K_EEESJ_SK_SJ_SK_NS1F_6fusion15FusionCallbacksIS1J_NS1M_17LinearCombinationISJ_fSJ_fLNS_15FloatRoundStyleE2EEESI_S1L_JEEENS4_5SM1004TMEM4LOAD26SM100_TMEM_LOAD_16dp256b8xES11_NS12_INS13_ILi3ELi4ELi3EEES16_NST_INS5_IJS17_SF_EEENS5_IJSF_SC_EEEEEEENS4_17SM75_U32x4_LDSM_NENS4_14SM90_TMA_STOREES20_NS4_17SM90_U32x4_STSM_NENS4_39AutoVectorizingCopyWithAssumedAlignmentILi128EEEEEEvvEEEEvNT_6ParamsE:
        .type           _ZN7cutlass13device_kernelINS_4gemm6kernel13GemmUniversalIN4cute5tupleIJiiiiEEENS1_10collective13CollectiveMmaINS1_35MainloopSm100TmaUmmaWarpSpecializedILi12ELi2ELi4ENS5_IJNS4_1CILi2EEENSA_ILi1EEESC_EEEEENS5_IJNSA_ILi64EEENSA_ILi192EEENSA_ILi32EEEEEENS_6half_tENS5_IJlSC_lEEESJ_SK_NS4_8TiledMMAINS4_8MMA_AtomIJNS4_20SM100_MMA_F16BF16_SSISJ_SJ_fLi64ELi192ELNS4_4UMMA5MajorE0ELSP_0ELNSO_7ScaleInE0ELSQ_0EEEEEENS4_6LayoutINS5_IJSC_SC_SC_EEENS5_IJNSA_ILi0EEESV_SV_EEEEENS5_IJNS4_10UnderscoreESY_SY_EEEEENS4_13SM90_TMA_LOADENS4_14ComposedLayoutINS4_7SwizzleILi2ELi4ELi3EEENS4_18smem_ptr_flag_bitsILi16EEENST_INS5_IJNSA_ILi8EEESH_EEENS5_IJSH_SC_EEEEEEEvNS4_8identityENS4_23SM90_TMA_LOAD_MULTICASTES1B_vS1C_EENS_8epilogue10collective18CollectiveEpilogueINS1F_23Sm100TmaWarpSpecializedILi3ELi2ELi32ELb1ELb0EEEJSI_NS5_IJNST_ISF_SC_EES1K_EEESJ_SK_SJ_SK_NS1F_6fusion15FusionCallbacksIS1J_NS1M_17LinearCombinationISJ_fSJ_fLNS_15FloatRoundStyleE2EEESI_S1L_JEEENS4_5SM1004TMEM4LOAD26SM100_TMEM_LOAD_16dp256b8xES11_NS12_INS13_ILi3ELi4ELi3EEES16_NST_INS5_IJS17_SF_EEENS5_IJSF_SC_EEEEEEENS4_17SM75_U32x4_LDSM_NENS4_14SM90_TMA_STOREES20_NS4_17SM90_U32x4_STSM_NENS4_39AutoVectorizingCopyWithAssumedAlignmentILi128EEEEEEvvEEEEvNT_6ParamsE,@function
        .size           _ZN7cutlass13device_kernelINS_4gemm6kernel13GemmUniversalIN4cute5tupleIJiiiiEEENS1_10collective13CollectiveMmaINS1_35MainloopSm100TmaUmmaWarpSpecializedILi12ELi2ELi4ENS5_IJNS4_1CILi2EEENSA_ILi1EEESC_EEEEENS5_IJNSA_ILi64EEENSA_ILi192EEENSA_ILi32EEEEEENS_6half_tENS5_IJlSC_lEEESJ_SK_NS4_8TiledMMAINS4_8MMA_AtomIJNS4_20SM100_MMA_F16BF16_SSISJ_SJ_fLi64ELi192ELNS4_4UMMA5MajorE0ELSP_0ELNSO_7ScaleInE0ELSQ_0EEEEEENS4_6LayoutINS5_IJSC_SC_SC_EEENS5_IJNSA_ILi0EEESV_SV_EEEEENS5_IJNS4_10UnderscoreESY_SY_EEEEENS4_13SM90_TMA_LOADENS4_14ComposedLayoutINS4_7SwizzleILi2ELi4ELi3EEENS4_18smem_ptr_flag_bitsILi16EEENST_INS5_IJNSA_ILi8EEESH_EEENS5_IJSH_SC_EEEEEEEvNS4_8identityENS4_23SM90_TMA_LOAD_MULTICASTES1B_vS1C_EENS_8epilogue10collective18CollectiveEpilogueINS1F_23Sm100TmaWarpSpecializedILi3ELi2ELi32ELb1ELb0EEEJSI_NS5_IJNST_ISF_SC_EES1K_EEESJ_SK_SJ_SK_NS1F_6fusion15FusionCallbacksIS1J_NS1M_17LinearCombinationISJ_fSJ_fLNS_15FloatRoundStyleE2EEESI_S1L_JEEENS4_5SM1004TMEM4LOAD26SM100_TMEM_LOAD_16dp256b8xES11_NS12_INS13_ILi3ELi4ELi3EEES16_NST_INS5_IJS17_SF_EEENS5_IJSF_SC_EEEEEEENS4_17SM75_U32x4_LDSM_NENS4_14SM90_TMA_STOREES20_NS4_17SM90_U32x4_STSM_NENS4_39AutoVectorizingCopyWithAssumedAlignmentILi128EEEEEEvvEEEEvNT_6ParamsE,(.L_x_195 - _ZN7cutlass13device_kernelINS_4gemm6kernel13GemmUniversalIN4cute5tupleIJiiiiEEENS1_10collective13CollectiveMmaINS1_35MainloopSm100TmaUmmaWarpSpecializedILi12ELi2ELi4ENS5_IJNS4_1CILi2EEENSA_ILi1EEESC_EEEEENS5_IJNSA_ILi64EEENSA_ILi192EEENSA_ILi32EEEEEENS_6half_tENS5_IJlSC_lEEESJ_SK_NS4_8TiledMMAINS4_8MMA_AtomIJNS4_20SM100_MMA_F16BF16_SSISJ_SJ_fLi64ELi192ELNS4_4UMMA5MajorE0ELSP_0ELNSO_7ScaleInE0ELSQ_0EEEEEENS4_6LayoutINS5_IJSC_SC_SC_EEENS5_IJNSA_ILi0EEESV_SV_EEEEENS5_IJNS4_10UnderscoreESY_SY_EEEEENS4_13SM90_TMA_LOADENS4_14ComposedLayoutINS4_7SwizzleILi2ELi4ELi3EEENS4_18smem_ptr_flag_bitsILi16EEENST_INS5_IJNSA_ILi8EEESH_EEENS5_IJSH_SC_EEEEEEEvNS4_8identityENS4_23SM90_TMA_LOAD_MULTICASTES1B_vS1C_EENS_8epilogue10collective18CollectiveEpilogueINS1F_23Sm100TmaWarpSpecializedILi3ELi2ELi32ELb1ELb0EEEJSI_NS5_IJNST_ISF_SC_EES1K_EEESJ_SK_SJ_SK_NS1F_6fusion15FusionCallbacksIS1J_NS1M_17LinearCombinationISJ_fSJ_fLNS_15FloatRoundStyleE2EEESI_S1L_JEEENS4_5SM1004TMEM4LOAD26SM100_TMEM_LOAD_16dp256b8xES11_NS12_INS13_ILi3ELi4ELi3EEES16_NST_INS5_IJS17_SF_EEENS5_IJSF_SC_EEEEEEENS4_17SM75_U32x4_LDSM_NENS4_14SM90_TMA_STOREES20_NS4_17SM90_U32x4_STSM_NENS4_39AutoVectorizingCopyWithAssumedAlignmentILi128EEEEEEvvEEEEvNT_6ParamsE)
        .other          _ZN7cutlass13device_kernelINS_4gemm6kernel13GemmUniversalIN4cute5tupleIJiiiiEEENS1_10collective13CollectiveMmaINS1_35MainloopSm100TmaUmmaWarpSpecializedILi12ELi2ELi4ENS5_IJNS4_1CILi2EEENSA_ILi1EEESC_EEEEENS5_IJNSA_ILi64EEENSA_ILi192EEENSA_ILi32EEEEEENS_6half_tENS5_IJlSC_lEEESJ_SK_NS4_8TiledMMAINS4_8MMA_AtomIJNS4_20SM100_MMA_F16BF16_SSISJ_SJ_fLi64ELi192ELNS4_4UMMA5MajorE0ELSP_0ELNSO_7ScaleInE0ELSQ_0EEEEEENS4_6LayoutINS5_IJSC_SC_SC_EEENS5_IJNSA_ILi0EEESV_SV_EEEEENS5_IJNS4_10UnderscoreESY_SY_EEEEENS4_13SM90_TMA_LOADENS4_14ComposedLayoutINS4_7SwizzleILi2ELi4ELi3EEENS4_18smem_ptr_flag_bitsILi16EEENST_INS5_IJNSA_ILi8EEESH_EEENS5_IJSH_SC_EEEEEEEvNS4_8identityENS4_23SM90_TMA_LOAD_MULTICASTES1B_vS1C_EENS_8epilogue10collective18CollectiveEpilogueINS1F_23Sm100TmaWarpSpecializedILi3ELi2ELi32ELb1ELb0EEEJSI_NS5_IJNST_ISF_SC_EES1K_EEESJ_SK_SJ_SK_NS1F_6fusion15FusionCallbacksIS1J_NS1M_17LinearCombinationISJ_fSJ_fLNS_15FloatRoundStyleE2EEESI_S1L_JEEENS4_5SM1004TMEM4LOAD26SM100_TMEM_LOAD_16dp256b8xES11_NS12_INS13_ILi3ELi4ELi3EEES16_NST_INS5_IJS17_SF_EEENS5_IJSF_SC_EEEEEEENS4_17SM75_U32x4_LDSM_NENS4_14SM90_TMA_STOREES20_NS4_17SM90_U32x4_STSM_NENS4_39AutoVectorizingCopyWithAssumedAlignmentILi128EEEEEEvvEEEEvNT_6ParamsE,@"STO_CUDA_ENTRY STV_DEFAULT"
_ZN7cutlass13device_kernelINS_4gemm6kernel13GemmUniversalIN4cute5tupleIJiiiiEEENS1_10collective13CollectiveMmaINS1_35MainloopSm100TmaUmmaWarpSpecializedILi12ELi2ELi4ENS5_IJNS4_1CILi2EEENSA_ILi1EEESC_EEEEENS5_IJNSA_ILi64EEENSA_ILi192EEENSA_ILi32EEEEEENS_6half_tENS5_IJlSC_lEEESJ_SK_NS4_8TiledMMAINS4_8MMA_AtomIJNS4_20SM100_MMA_F16BF16_SSISJ_SJ_fLi64ELi192ELNS4_4UMMA5MajorE0ELSP_0ELNSO_7ScaleInE0ELSQ_0EEEEEENS4_6LayoutINS5_IJSC_SC_SC_EEENS5_IJNSA_ILi0EEESV_SV_EEEEENS5_IJNS4_10UnderscoreESY_SY_EEEEENS4_13SM90_TMA_LOADENS4_14ComposedLayoutINS4_7SwizzleILi2ELi4ELi3EEENS4_18smem_ptr_flag_bitsILi16EEENST_INS5_IJNSA_ILi8EEESH_EEENS5_IJSH_SC_EEEEEEEvNS4_8identityENS4_23SM90_TMA_LOAD_MULTICASTES1B_vS1C_EENS_8epilogue10collective18CollectiveEpilogueINS1F_23Sm100TmaWarpSpecializedILi3ELi2ELi32ELb1ELb0EEEJSI_NS5_IJNST_ISF_SC_EES1K_EEESJ_SK_SJ_SK_NS1F_6fusion15FusionCallbacksIS1J_NS1M_17LinearCombinationISJ_fSJ_fLNS_15FloatRoundStyleE2EEESI_S1L_JEEENS4_5SM1004TMEM4LOAD26SM100_TMEM_LOAD_16dp256b8xES11_NS12_INS13_ILi3ELi4ELi3EEES16_NST_INS5_IJS17_SF_EEENS5_IJSF_SC_EEEEEEENS4_17SM75_U32x4_LDSM_NENS4_14SM90_TMA_STOREES20_NS4_17SM90_U32x4_STSM_NENS4_39AutoVectorizingCopyWithAssumedAlignmentILi128EEEEEEvvEEEEvNT_6ParamsE:
[----:B------:R-:W1:Y:S01]  /*0000*/  LDC R1, c[0x0][0x37c] ;  /* 0x0000df00ff017b82 */ /* 0x000e620000000800 */
[----:B------:R-:W2:Y:S01]  /*0010*/  S2R R90, SR_TID.X ;  /* 0x00000000005a7919 */ /* 0x000ea20000002100 */
[----:B------:R-:W3:Y:S01]  /*0020*/  LDCU.64 UR8, c[0x0][0x890] ;  /* 0x00011200ff0877ac */ /* 0x000ee20008000a00 */
[----:B------:R-:W-:Y:S02]  /*0030*/  PRMT R78, RZ, 0x7610, R78 ;  /* 0x00007610ff4e7816 */ /* 0x000fe4000000004e */
[----:B------:R-:W-:Y:S01]  /*0040*/  ELECT P3, URZ, PT ;  /* 0x0000000000ff782f */ /* 0x000fe20003860000 */
[----:B---3--:R-:W-:-:S04]  /*0050*/  UISETP.NE.U32.AND UP0, UPT, UR8, URZ, UPT ;  /* 0x000000ff0800728c */ /* 0x008fc8000bf05070 */
[----:B------:R-:W-:Y:S01]  /*0060*/  UISETP.NE.AND.EX UP0, UPT, UR9, URZ, UPT, UP0 ;  /* 0x000000ff0900728c */ /* 0x000fe2000bf05300 */
[----:B--2---:R-:W-:-:S05]  /*0070*/  SHF.R.U32.HI R79, RZ, 0x5, R90 ;  /* 0x00000005ff4f7819 */ /* 0x004fca000001165a */
[----:B------:R-:W2:Y:S02]  /*0080*/  SHFL.IDX PT, R0, R79, RZ, 0x1f ;  /* 0x00001fff4f007589 */ /* 0x000ea400000e0000 */
[----:B--2---:R-:W-:Y:S01]  /*0090*/  R2UR UR21, R0 ;  /* 0x00000000001572ca */ /* 0x004fe200000e0000 */
[----:B-1----:R-:W-:-:S14]  /*00a0*/  BRA.U UP0, `(.L_x_0) ;  /* 0x0000000100307547 */ /* 0x002fdc000b800000 */
[----:B------:R-:W1:Y:S02]  /*00b0*/  LDCU.64 UR4, c[0x0][0x888] ;  /* 0x00011100ff0477ac */ /* 0x000e640008000a00 */
[----:B-1----:R-:W-:-:S04]  /*00c0*/  UISETP.NE.U32.AND UP0, UPT, UR4, URZ, UPT ;  /* 0x000000ff0400728c */ /* 0x002fc8000bf05070 */
[----:B------:R-:W-:-:S09]  /*00d0*/  UISETP.NE.AND.EX UP0, UPT, UR5, URZ, UPT, UP0 ;  /* 0x000000ff0500728c */ /* 0x000fd2000bf05300 */
[----:B------:R-:W-:Y:S05]  /*00e0*/  BRA.U !UP0, `(.L_x_1) ;  /* 0x0000000108147547 */ /* 0x000fea000b800000 */
[----:B------:R-:W1:Y:S01]  /*00f0*/  LDC.64 R2, c[0x0][0x888] ;  /* 0x00022200ff027b82 */ /* 0x000e620000000a00 */
[----:B------:R-:W1:Y:S02]  /*0100*/  LDCU.64 UR4, c[0x0][0x358] ;  /* 0x00006b00ff0477ac */ /* 0x000e640008000a00 */
[----:B-1----:R1:W5:Y:S01]  /*0110*/  LDG.E R39, desc[UR4][R2.64] ;  /* 0x0000000402277981 */ /* 0x002362000c1e1900 */
[----:B------:R-:W-:Y:S01]  /*0120*/  HFMA2 R78, -RZ, RZ, 0, 5.9604644775390625e-08 ;  /* 0x00000001ff4e7431 */ /* 0x000fe200000001ff */
[----:B------:R-:W-:Y:S05]  /*0130*/  BRA `(.L_x_0) ;  /* 0x00000000000c7947 */ /* 0x000fea0003800000 */
.L_x_1:
[----:B------:R-:W1:Y:S01]  /*0140*/  LDCU UR4, c[0x0][0x880] ;  /* 0x00011000ff0477ac */ /* 0x000e620008000800 */
[----:B------:R-:W-:Y:S01]  /*0150*/  HFMA2 R78, -RZ, RZ, 0, 5.9604644775390625e-08 ;  /* 0x00000001ff4e7431 */ /* 0x000fe200000001ff */
[----:B-1----:R-:W-:-:S07]  /*0160*/  MOV R39, UR4 ;  /* 0x0000000400277c02 */ /* 0x002fce0008000f00 */
.L_x_0:
[----:B------:R-:W2:Y:S02]  /*0170*/  LDCU.64 UR4, c[0x0][0x8b0] ;  /* 0x00011600ff0477ac */ /* 0x000ea40008000a00 */
[----:B--2---:R-:W-:-:S04]  /*0180*/  UISETP.NE.U32.AND UP0, UPT, UR4, URZ, UPT ;  /* 0x000000ff0400728c */ /* 0x004fc8000bf05070 */
[----:B------:R-:W-:-:S09]  /*0190*/  UISETP.NE.AND.EX UP0, UPT, UR5, URZ, UPT, UP0 ;  /* 0x000000ff0500728c */ /* 0x000fd2000bf05300 */
[----:B------:R-:W-:Y:S05]  /*01a0*/  BRA.U UP0, `(.L_x_2) ;  /* 0x0000000100287547 */ /* 0x000fea000b800000 */
[----:B------:R-:W2:Y:S02]  /*01b0*/  LDCU.64 UR4, c[0x0][0x8a8] ;  /* 0x00011500ff0477ac */ /* 0x000ea40008000a00 */
[----:B--2---:R-:W-:-:S04]  /*01c0*/  UISETP.NE.U32.AND UP0, UPT, UR4, URZ, UPT ;  /* 0x000000ff0400728c */ /* 0x004fc8000bf05070 */
[----:B------:R-:W-:-:S09]  /*01d0*/  UISETP.NE.AND.EX UP0, UPT, UR5, URZ, UPT, UP0 ;  /* 0x000000ff0500728c */ /* 0x000fd2000bf05300 */
[----:B------:R-:W-:Y:S05]  /*01e0*/  BRA.U !UP0, `(.L_x_3) ;  /* 0x0000000108107547 */ /* 0x000fea000b800000 */
[----:B-1----:R-:W1:Y:S01]  /*01f0*/  LDC.64 R2, c[0x0][0x8a8] ;  /* 0x00022a00ff027b82 */ /* 0x002e620000000a00 */
[----:B------:R-:W1:Y:S02]  /*0200*/  LDCU.64 UR4, c[0x0][0x358] ;  /* 0x00006b00ff0477ac */ /* 0x000e640008000a00 */
[----:B-1----:R2:W5:Y:S01]  /*0210*/  LDG.E R37, desc[UR4][R2.64] ;  /* 0x0000000402257981 */ /* 0x002562000c1e1900 */
[----:B------:R-:W-:Y:S05]  /*0220*/  BRA `(.L_x_2) ;  /* 0x0000000000087947 */ /* 0x000fea0003800000 */
.L_x_3:
[----:B------:R-:W2:Y:S02]  /*0230*/  LDCU UR4, c[0x0][0x8a0] ;  /* 0x00011400ff0477ac */ /* 0x000ea40008000800 */
[----:B--2---:R-:W-:Y:S02]  /*0240*/  MOV R37, UR4 ;  /* 0x0000000400257c02 */ /* 0x004fe40008000f00 */
.L_x_2:
[----:B------:R-:W-:Y:S01]  /*0250*/  IMAD.U32 R0, RZ, RZ, UR21 ;  /* 0x00000015ff007e24 */ /* 0x000fe2000f8e00ff */
[----:B------:R-:W-:Y:S04]  /*0260*/  BSSY.RECONVERGENT B0, `(.L_x_4) ;  /* 0x000000c000007945 */ /* 0x000fe80003800200 */
[C---:B------:R-:W-:Y:S02]  /*0270*/  ISETP.NE.OR P1, PT, R0.reuse, 0x1, !P3 ;  /* 0x000000010000780c */ /* 0x040fe40005f25670 */
[----:B------:R-:W-:-:S11]  /*0280*/  ISETP.NE.OR P0, PT, R0, 0x3, !P3 ;  /* 0x000000030000780c */ /* 0x000fd60005f05670 */
[----:B------:R-:W-:Y:S05]  /*0290*/  @P1 BRA `(.L_x_5) ;  /* 0x0000000000201947 */ /* 0x000fea0003800000 */
[----:B------:R-:W3:Y:S02]  /*02a0*/  LDCU.64 UR4, c[0x0][0x348] ;  /* 0x00006900ff0477ac */ /* 0x000ee40008000a00 */
[----:B---3--:R-:W-:Y:S02]  /*02b0*/  UIADD3 UR6, UP1, UPT, UR4, 0x80, URZ ;  /* 0x0000008004067890 */ /* 0x008fe4000ff3e0ff */
[----:B------:R-:W-:Y:S02]  /*02c0*/  UIADD3 UR4, UP0, UPT, UR4, 0x180, URZ ;  /* 0x0000018004047890 */ /* 0x000fe4000ff1e0ff */
[----:B------:R-:W-:Y:S02]  /*02d0*/  UIADD3.X UR7, UPT, UPT, URZ, UR5, URZ, UP1, !UPT ;  /* 0x00000005ff077290 */ /* 0x000fe40008ffe4ff */
[----:B------:R-:W-:-:S07]  /*02e0*/  UIADD3.X UR5, UPT, UPT, URZ, UR5, URZ, UP0, !UPT ;  /* 0x00000005ff057290 */ /* 0x000fce00087fe4ff */
[----:B------:R3:W-:Y:S02]  /*02f0*/  UTMACCTL.PF [UR6] ;  /* 0x00000000060079b9 */ /* 0x0007e40008040000 */
[----:B------:R3:W-:Y:S02]  /*0300*/  UTMACCTL.PF [UR4] ;  /* 0x00000000040079b9 */ /* 0x0007e40008040000 */
[----:B---3--:R-:W-:Y:S01]  /*0310*/  NOP ;  /* 0x0000000000007918 */ /* 0x008fe20000000000 */
.L_x_5:
[----:B------:R-:W-:Y:S05]  /*0320*/  BSYNC.RECONVERGENT B0 ;  /* 0x0000000000007941 */ /* 0x000fea0003800200 */
.L_x_4:
[----:B------:R-:W-:Y:S04]  /*0330*/  BSSY.RECONVERGENT B0, `(.L_x_6) ;  /* 0x000000a000007945 */ /* 0x000fe80003800200 */
        /* <DEDUP_REMOVED lines=9> */
.L_x_7:
[----:B------:R-:W-:Y:S05]  /*03d0*/  BSYNC.RECONVERGENT B0 ;  /* 0x0000000000007941 */ /* 0x000fea0003800200 */
.L_x_6:
[----:B------:R-:W3:Y:S01]  /*03e0*/  LDCU.64 UR4, c[0x0][0x888] ;  /* 0x00011100ff0477ac */ /* 0x000ee20008000a00 */
[----:B------:R-:W-:Y:S02]  /*03f0*/  UISETP.EQ.U32.AND UP1, UPT, UR8, URZ, UPT ;  /* 0x000000ff0800728c */ /* 0x000fe4000bf22070 */
[----:B------:R-:W-:Y:S02]  /*0400*/  UPLOP3.LUT UP3, UPT, UPT, UPT, UPT, 0x80, 0x8 ;  /* 0x000000000008789c */ /* 0x000fe40003f6f070 */
[----:B---3--:R-:W-:-:S04]  /*0410*/  UISETP.NE.U32.AND UP0, UPT, UR4, URZ, UPT ;  /* 0x000000ff0400728c */ /* 0x008fc8000bf05070 */
[----:B------:R-:W-:-:S04]  /*0420*/  UISETP.NE.AND.EX UP2, UPT, UR5, URZ, UPT, UP0 ;  /* 0x000000ff0500728c */ /* 0x000fc8000bf45300 */
[----:B------:R-:W-:-:S04]  /*0430*/  UISETP.EQ.OR.EX UP4, UPT, UR9, URZ, !UP2, UP1 ;  /* 0x000000ff0900728c */ /* 0x000fc8000d782710 */
[----:B------:R-:W-:-:S06]  /*0440*/  UP2UR UR4, UPR, URZ, 0x10 ;  /* 0x00000010ff047883 */ /* 0x000fcc0008000000 */
[----:B------:R-:W-:Y:S01]  /*0450*/  MOV R81, UR4 ;  /* 0x0000000400517c02 */ /* 0x000fe20008000f00 */
[----:B------:R-:W-:Y:S06]  /*0460*/  BRA.U !UP4, `(.L_x_8) ;  /* 0x000000010c207547 */ /* 0x000fec000b800000 */
[----:B------:R-:W-:Y:S01]  /*0470*/  UISETP.NE.U32.AND UP1, UPT, UR8, URZ, UPT ;  /* 0x000000ff0800728c */ /* 0x000fe2000bf25070 */
[----:B-----5:R-:W-:Y:S01]  /*0480*/  FSETP.NEU.AND P0, PT, R39, RZ, PT ;  /* 0x000000ff2700720b */ /* 0x020fe20003f0d000 */
[----:B------:R-:W-:Y:S02]  /*0490*/  USEL UR4, URZ, 0xffffffff, UP2 ;  /* 0xffffffffff047887 */ /* 0x000fe40009000000 */
[----:B------:R-:W-:-:S10]  /*04a0*/  UISETP.NE.AND.EX UP1, UPT, UR9, URZ, UPT, UP1 ;  /* 0x000000ff0900728c */ /* 0x000fd4000bf25310 */
[----:B------:R-:W-:Y:S01]  /*04b0*/  VOTEU.ANY UP0, P0 ;  /* 0x0000000000ff7886 */ /* 0x000fe20000000100 */
[----:B------:R-:W-:-:S04]  /*04c0*/  @!UP1 USEL UR4, URZ, 0xffffffff, UP0 ;  /* 0xffffffffff049887 */ /* 0x000fc80008000000 */
[----:B------:R-:W-:-:S04]  /*04d0*/  ULOP3.LUT UR4, UR4, 0x1, URZ, 0xc0, !UPT ;  /* 0x0000000104047892 */ /* 0x000fc8000f8ec0ff */
[----:B------:R-:W-:-:S11]  /*04e0*/  UISETP.NE.U32.AND UP3, UPT, UR4, 0x1, UPT ;  /* 0x000000010400788c */ /* 0x000fd6000bf65070 */
.L_x_8:
[----:B-12---:R-:W1:Y:S02]  /*04f0*/  SHFL.IDX PT, R2, R79, RZ, 0x1f ;  /* 0x00001fff4f027589 */ /* 0x006e6400000e0000 */
[----:B-1----:R-:W-:-:S13]  /*0500*/  ISETP.NE.AND P0, PT, R2, RZ, PT ;  /* 0x000000ff0200720c */ /* 0x002fda0003f05270 */
[----:B------:R-:W-:Y:S05]  /*0510*/  @P0 BRA `(.L_x_9) ;  /* 0x0000000000a40947 */ /* 0x000fea0003800000 */
[----:B------:R-:W-:Y:S01]  /*0520*/  ELECT P0, URZ, PT ;  /* 0x0000000000ff782f */ /* 0x000fe20003800000 */
[----:B------:R-:W-:-:S12]  /*0530*/  BSSY.RECONVERGENT B0, `(.L_x_9) ;  /* 0x0000027000007945 */ /* 0x000fd80003800200 */
[----:B------:R-:W-:Y:S05]  /*0540*/  @!P0 BRA `(.L_x_10) ;  /* 0x0000000000948947 */ /* 0x000fea0003800000 */
[----:B------:R-:W1:Y:S01]  /*0550*/  S2UR UR4, SR_CgaCtaId ;  /* 0x00000000000479c3 */ /* 0x000e620000008800 */
[----:B------:R-:W-:Y:S01]  /*0560*/  UMOV UR5, 0x400 ;  /* 0x0000040000057882 */ /* 0x000fe20000000000 */
[----:B------:R-:W-:Y:S01]  /*0570*/  UMOV UR8, 0x1 ;  /* 0x0000000100087882 */ /* 0x000fe20000000000 */
[----:B------:R-:W-:Y:S01]  /*0580*/  UMOV UR6, 0x2 ;  /* 0x0000000200067882 */ /* 0x000fe20000000000 */
[----:B------:R-:W-:-:S04]  /*0590*/  UIADD3 UR8, UPT, UPT, -UR8, 0x100000, URZ ;  /* 0x0010000008087890 */ /* 0x000fc8000fffe1ff */
[----:B------:R-:W-:Y:S02]  /*05a0*/  USHF.L.U32 UR9, UR8, 0xb, URZ ;  /* 0x0000000b08097899 */ /* 0x000fe400080006ff */
[----:B------:R-:W-:Y:S02]  /*05b0*/  USHF.L.U32 UR8, UR8, 0x1, URZ ;  /* 0x0000000108087899 */ /* 0x000fe400080006ff */
[----:B------:R-:W-:-:S04]  /*05c0*/  UIADD3 UR6, UPT, UPT, -UR6, 0x100000, URZ ;  /* 0x0010000006067890 */ /* 0x000fc8000fffe1ff */
[----:B------:R-:W-:Y:S02]  /*05d0*/  USHF.L.U32 UR7, UR6, 0xb, URZ ;  /* 0x0000000b06077899 */ /* 0x000fe400080006ff */
[----:B------:R-:W-:Y:S02]  /*05e0*/  USHF.L.U32 UR6, UR6, 0x1, URZ ;  /* 0x0000000106067899 */ /* 0x000fe400080006ff */
[----:B-1----:R-:W-:Y:S01]  /*05f0*/  ULEA UR4, UR4, UR5, 0x18 ;  /* 0x0000000504047291 */ /* 0x002fe2000f8ec0ff */
[----:B------:R-:W1:Y:S11]  /*0600*/  FENCE.VIEW.ASYNC.S ;  /* 0x00000000000073c6 */ /* 0x000e760000000000 */
[----:B-1----:R1:W2:Y:S01]  /*0610*/  SYNCS.EXCH.64 URZ, [UR4], UR8 ;  /* 0x0000000804ff75b2 */ /* 0x0022a20008000100 */
[----:B------:R1:W3:Y:S01]  /*0620*/  SYNCS.EXCH.64 URZ, [UR4+0x60], UR6 ;  /* 0x0000600604ff75b2 */ /* 0x0002e20008000100 */
[----:B------:R1:W4:Y:S01]  /*0630*/  SYNCS.EXCH.64 URZ, [UR4+0x8], UR8 ;  /* 0x0000080804ff75b2 */ /* 0x0003220008000100 */
[----:B------:R1:W1:Y:S01]  /*0640*/  SYNCS.EXCH.64 URZ, [UR4+0x68], UR6 ;  /* 0x0000680604ff75b2 */ /* 0x0002620008000100 */
        /* <DEDUP_REMOVED lines=20> */
[----:B--2---:R-:W-:Y:S01]  /*0790*/  NOP ;  /* 0x0000000000007918 */ /* 0x004fe20000000000 */
.L_x_10:
[----:B-1----:R-:W-:Y:S05]  /*07a0*/  BSYNC.RECONVERGENT B0 ;  /* 0x0000000000007941 */ /* 0x002fea0003800200 */
.L_x_9:
[----:B------:R-:W1:Y:S01]  /*07b0*/  SHFL.IDX PT, R2, R79, RZ, 0x1f ;  /* 0x00001fff4f027589 */ /* 0x000e6200000e0000 */
[----:B------:R-:W-:Y:S01]  /*07c0*/  NOP ;  /* 0x0000000000007918 */ /* 0x000fe20000000000 */
[----:B-1----:R-:W-:-:S13]  /*07d0*/  ISETP.NE.AND P0, PT, R2, 0x1, PT ;  /* 0x000000010200780c */ /* 0x002fda0003f05270 */
[----:B------:R-:W-:Y:S05]  /*07e0*/  @P0 BRA `(.L_x_11) ;  /* 0x0000000000500947 */ /* 0x000fea0003800000 */
        /* <DEDUP_REMOVED lines=9> */
[----:B------:R-:W-:Y:S01]  /*0880*/  USHF.L.U32 UR6, UR6, 0x1, URZ ;  /* 0x0000000106067899 */ /* 0x000fe200080006ff */
[----:B------:R-:W-:Y:S01]  /*0890*/  ELECT P0, URZ, PT ;  /* 0x0000000000ff782f */ /* 0x000fe20003800000 */
[----:B-1----:R-:W-:Y:S01]  /*08a0*/  ULEA UR4, UR4, UR5, 0x18 ;  /* 0x0000000504047291 */ /* 0x002fe2000f8ec0ff */
[----:B------:R-:W1:Y:S11]  /*08b0*/  FENCE.VIEW.ASYNC.S ;  /* 0x00000000000073c6 */ /* 0x000e760000000000 */
[----:B-1----:R1:W2:Y:S01]  /*08c0*/  SYNCS.EXCH.64 URZ, [UR4+0xc0], UR8 ;  /* 0x0000c00804ff75b2 */ /* 0x0022a20008000100 */
[----:B------:R1:W1:Y:S01]  /*08d0*/  SYNCS.EXCH.64 URZ, [UR4+0xd8], UR6 ;  /* 0x0000d80604ff75b2 */ /* 0x0002620008000100 */
[----:B------:R1:W1:Y:S01]  /*08e0*/  SYNCS.EXCH.64 URZ, [UR4+0xc8], UR8 ;  /* 0x0000c80804ff75b2 */ /* 0x0002620008000100 */
[----:B------:R1:W1:Y:S01]  /*08f0*/  SYNCS.EXCH.64 URZ, [UR4+0xe0], UR6 ;  /* 0x0000e00604ff75b2 */ /* 0x0002620008000100 */
[----:B------:R1:W1:Y:S01]  /*0900*/  SYNCS.EXCH.64 URZ, [UR4+0xd0], UR8 ;  /* 0x0000d00804ff75b2 */ /* 0x0002620008000100 */
[----:B------:R1:W1:Y:S01]  /*0910*/  SYNCS.EXCH.64 URZ, [UR4+0xe8], UR6 ;  /* 0x0000e80604ff75b2 */ /* 0x0002620008000100 */
[----:B------:R-:W-:Y:S01]  /*0920*/  NOP ;  /* 0x0000000000007918 */ /* 0x000fe20000000000 */
.L_x_11:
[----:B------:R-:W3:Y:S01]  /*0930*/  SHFL.IDX PT, R2, R79, RZ, 0x1f ;  /* 0x00001fff4f027589 */ /* 0x000ee200000e0000 */
[----:B------:R-:W-:Y:S01]  /*0940*/  NOP ;  /* 0x0000000000007918 */ /* 0x000fe20000000000 */
[----:B---3--:R-:W-:-:S13]  /*0950*/  ISETP.NE.AND P0, PT, R2, 0x3, PT ;  /* 0x000000030200780c */ /* 0x008fda0003f05270 */
[----:B------:R-:W-:Y:S05]  /*0960*/  @P0 BRA `(.L_x_12) ;  /* 0x0000000000300947 */ /* 0x000fea0003800000 */
[----:B-1----:R-:W1:Y:S01]  /*0970*/  S2UR UR4, SR_CgaCtaId ;  /* 0x00000000000479c3 */ /* 0x002e620000008800 */
[----:B------:R-:W-:Y:S01]  /*0980*/  UMOV UR6, 0x400 ;  /* 0x0000040000067882 */ /* 0x000fe20000000000 */
[----:B------:R-:W-:Y:S01]  /*0990*/  UMOV UR5, 0x20 ;  /* 0x0000002000057882 */ /* 0x000fe20000000000 */
[----:B------:R-:W-:Y:S01]  /*09a0*/  ELECT P0, URZ, PT ;  /* 0x0000000000ff782f */ /* 0x000fe20003800000 */
[----:B-1----:R-:W-:Y:S02]  /*09b0*/  ULEA UR6, UR4, UR6, 0x18 ;  /* 0x0000000604067291 */ /* 0x002fe4000f8ec0ff */
[----:B------:R-:W-:-:S04]  /*09c0*/  UIADD3 UR4, UPT, UPT, -UR5, 0x100000, URZ ;  /* 0x0010000005047890 */ /* 0x000fc8000fffe1ff */
[----:B------:R-:W-:Y:S02]  /*09d0*/  USHF.L.U32 UR5, UR4, 0xb, URZ ;  /* 0x0000000b04057899 */ /* 0x000fe400080006ff */
[----:B------:R-:W-:Y:S01]  /*09e0*/  USHF.L.U32 UR4, UR4, 0x1, URZ ;  /* 0x0000000104047899 */ /* 0x000fe200080006ff */
[----:B------:R-:W1:Y:S11]  /*09f0*/  FENCE.VIEW.ASYNC.S ;  /* 0x00000000000073c6 */ /* 0x000e760000000000 */
[----:B-1----:R3:W1:Y:S01]  /*0a00*/  SYNCS.EXCH.64 URZ, [UR6+0xf0], UR4 ;  /* 0x0000f00406ff75b2 */ /* 0x0026620008000100 */
[----:B------:R3:W1:Y:S02]  /*0a10*/  SYNCS.EXCH.64 URZ, [UR6+0xf8], UR4 ;  /* 0x0000f80406ff75b2 */ /* 0x0006640008000100 */
[----:B---3--:R-:W-:Y:S01]  /*0a20*/  NOP ;  /* 0x0000000000007918 */ /* 0x008fe20000000000 */
.L_x_12:
[----:B------:R-:W3:Y:S01]  /*0a30*/  SHFL.IDX PT, R2, R79, RZ, 0x1f ;  /* 0x00001fff4f027589 */ /* 0x000ee200000e0000 */
[----:B------:R-:W-:Y:S01]  /*0a40*/  NOP ;  /* 0x0000000000007918 */ /* 0x000fe20000000000 */
[----:B---3--:R-:W-:-:S13]  /*0a50*/  ISETP.NE.AND P0, PT, R2, 0x4, PT ;  /* 0x000000040200780c */ /* 0x008fda0003f05270 */
[----:B------:R-:W-:Y:S05]  /*0a60*/  @P0 BRA `(.L_x_13) ;  /* 0x00000000004c0947 */ /* 0x000fea0003800000 */
[----:B-1----:R-:W1:Y:S01]  /*0a70*/  S2UR UR6, SR_CgaCtaId ;  /* 0x00000000000679c3 */ /* 0x002e620000008800 */
[----:B------:R-:W-:Y:S01]  /*0a80*/  UMOV UR4, 0x1e0 ;  /* 0x000001e000047882 */ /* 0x000fe20000000000 */
[----:B------:R-:W-:Y:S01]  /*0a90*/  UMOV UR5, 0x400 ;  /* 0x0000040000057882 */ /* 0x000fe20000000000 */
[----:B------:R-:W-:Y:S01]  /*0aa0*/  USEL UR4, UR4, 0x1a0, UP3 ;  /* 0x000001a004047887 */ /* 0x000fe20009800000 */
[----:B------:R-:W-:Y:S01]  /*0ab0*/  UMOV UR8, 0x1 ;  /* 0x0000000100087882 */ /* 0x000fe20000000000 */
[----:B------:R-:W-:Y:S01]  /*0ac0*/  ELECT P0, URZ, PT ;  /* 0x0000000000ff782f */ /* 0x000fe20003800000 */
[----:B------:R-:W-:-:S04]  /*0ad0*/  UIADD3 UR8, UPT, UPT, -UR8, 0x100000, URZ ;  /* 0x0010000008087890 */ /* 0x000fc8000fffe1ff */
[----:B------:R-:W-:Y:S02]  /*0ae0*/  USHF.L.U32 UR9, UR8, 0xb, URZ ;  /* 0x0000000b08097899 */ /* 0x000fe400080006ff */
[----:B------:R-:W-:Y:S02]  /*0af0*/  USHF.L.U32 UR8, UR8, 0x1, URZ ;  /* 0x0000000108087899 */ /* 0x000fe400080006ff */
[----:B-1----:R-:W-:Y:S02]  /*0b00*/  ULEA UR6, UR6, UR5, 0x18 ;  /* 0x0000000506067291 */ /* 0x002fe4000f8ec0ff */
[----:B------:R-:W-:-:S04]  /*0b10*/  UIADD3 UR4, UPT, UPT, -UR4, 0x100000, URZ ;  /* 0x0010000004047890 */ /* 0x000fc8000fffe1ff */
[----:B------:R-:W-:Y:S02]  /*0b20*/  USHF.L.U32 UR5, UR4, 0xb, URZ ;  /* 0x0000000b04057899 */ /* 0x000fe400080006ff */
[----:B------:R-:W-:Y:S01]  /*0b30*/  USHF.L.U32 UR4, UR4, 0x1, URZ ;  /* 0x0000000104047899 */ /* 0x000fe200080006ff */
[----:B------:R-:W1:Y:S03]  /*0b40*/  FENCE.VIEW.ASYNC.S ;  /* 0x00000000000073c6 */ /* 0x000e660000000000 */
[----:B-1----:R3:W1:Y:S08]  /*0b50*/  SYNCS.EXCH.64 URZ, [UR6+0x100], UR8 ;  /* 0x0001000806ff75b2 */ /* 0x0026700008000100 */
[----:B------:R3:W1:Y:S01]  /*0b60*/  SYNCS.EXCH.64 URZ, [UR6+0x110], UR4 ;  /* 0x0001100406ff75b2 */ /* 0x0006620008000100 */
[----:B------:R3:W1:Y:S01]  /*0b70*/  SYNCS.EXCH.64 URZ, [UR6+0x108], UR8 ;  /* 0x0001080806ff75b2 */ /* 0x0006620008000100 */
[----:B------:R3:W1:Y:S02]  /*0b80*/  SYNCS.EXCH.64 URZ, [UR6+0x118], UR4 ;  /* 0x0001180406ff75b2 */ /* 0x0006640008000100 */
[----:B---3--:R-:W-:Y:S01]  /*0b90*/  NOP ;  /* 0x0000000000007918 */ /* 0x008fe20000000000 */
.L_x_13:
[----:B------:R-:W3:Y:S01]  /*0ba0*/  SHFL.IDX PT, R2, R79, RZ, 0x1f ;  /* 0x00001fff4f027589 */ /* 0x000ee200000e0000 */
[----:B------:R-:W-:Y:S01]  /*0bb0*/  NOP ;  /* 0x0000000000007918 */ /* 0x000fe20000000000 */
[----:B---3--:R-:W-:-:S13]  /*0bc0*/  ISETP.NE.AND P0, PT, R2, 0x5, PT ;  /* 0x000000050200780c */ /* 0x008fda0003f05270 */
[----:B------:R-:W-:Y:S05]  /*0bd0*/  @P0 BRA `(.L_x_14) ;  /* 0x0000000000580947 */ /* 0x000fea0003800000 */
[----:B-1----:R-:W1:Y:S01]  /*0be0*/  S2UR UR4, SR_CgaCtaId ;  /* 0x00000000000479c3 */ /* 0x002e620000008800 */
        /* <DEDUP_REMOVED lines=12> */
[----:B-1----:R3:W1:Y:S01]  /*0cb0*/  SYNCS.EXCH.64 URZ, [UR4+0x120], UR8 ;  /* 0x0001200804ff75b2 */ /* 0x0026620008000100 */
[----:B------:R3:W1:Y:S01]  /*0cc0*/  SYNCS.EXCH.64 URZ, [UR4+0x140], UR6 ;  /* 0x0001400604ff75b2 */ /* 0x0006620008000100 */
[----:B------:R3:W1:Y:S01]  /*0cd0*/  SYNCS.EXCH.64 URZ, [UR4+0x128], UR8 ;  /* 0x0001280804ff75b2 */ /* 0x0006620008000100 */
[----:B------:R3:W1:Y:S01]  /*0ce0*/  SYNCS.EXCH.64 URZ, [UR4+0x148], UR6 ;  /* 0x0001480604ff75b2 */ /* 0x0006620008000100 */
[----:B------:R3:W1:Y:S01]  /*0cf0*/  SYNCS.EXCH.64 URZ, [UR4+0x130], UR8 ;  /* 0x0001300804ff75b2 */ /* 0x0006620008000100 */
[----:B------:R3:W1:Y:S01]  /*0d00*/  SYNCS.EXCH.64 URZ, [UR4+0x150], UR6 ;  /* 0x0001500604ff75b2 */ /* 0x0006620008000100 */
[----:B------:R3:W1:Y:S01]  /*0d10*/  SYNCS.EXCH.64 URZ, [UR4+0x138], UR8 ;  /* 0x0001380804ff75b2 */ /* 0x0006620008000100 */
[----:B------:R3:W1:Y:S02]  /*0d20*/  SYNCS.EXCH.64 URZ, [UR4+0x158], UR6 ;  /* 0x0001580604ff75b2 */ /* 0x0006640008000100 */
[----:B---3--:R-:W-:Y:S01]  /*0d30*/  NOP ;  /* 0x0000000000007918 */ /* 0x008fe20000000000 */
.L_x_14:
[----:B------:R-:W3:Y:S01]  /*0d40*/  SHFL.IDX PT, R2, R79, RZ, 0x1f ;  /* 0x00001fff4f027589 */ /* 0x000ee200000e0000 */
[----:B------:R-:W-:Y:S01]  /*0d50*/  NOP ;  /* 0x0000000000007918 */ /* 0x000fe20000000000 */
[----:B---3--:R-:W-:-:S13]  /*0d60*/  ISETP.NE.AND P0, PT, R2, 0x3, PT ;  /* 0x000000030200780c */ /* 0x008fda0003f05270 */
[----:B------:R-:W-:Y:S05]  /*0d70*/  @P0 BRA `(.L_x_15) ;  /* 0x0000000000380947 */ /* 0x000fea0003800000 */
[----:B------:R-:W3:Y:S01]  /*0d80*/  S2UR UR5, SR_CgaCtaId ;  /* 0x00000000000579c3 */ /* 0x000ee20000008800 */
[----:B-1----:R-:W-:Y:S01]  /*0d90*/  UMOV UR4, 0x400 ;  /* 0x0000040000047882 */ /* 0x002fe20000000000 */
[----:B------:R-:W-:Y:S01]  /*0da0*/  UMOV UR6, 0x20 ;  /* 0x0000002000067882 */ /* 0x000fe20000000000 */
[----:B------:R-:W-:Y:S01]  /*0db0*/  ELECT P0, URZ, PT ;  /* 0x0000000000ff782f */ /* 0x000fe20003800000 */
[----:B------:R-:W-:-:S04]  /*0dc0*/  UIADD3 UR6, UPT, UPT, -UR6, 0x100000, URZ ;  /* 0x0010000006067890 */ /* 0x000fc8000fffe1ff */
[----:B------:R-:W-:Y:S02]  /*0dd0*/  USHF.L.U32 UR7, UR6, 0xb, URZ ;  /* 0x0000000b06077899 */ /* 0x000fe400080006ff */
[----:B------:R-:W-:Y:S02]  /*0de0*/  USHF.L.U32 UR6, UR6, 0x1, URZ ;  /* 0x0000000106067899 */ /* 0x000fe400080006ff */
[----:B---3--:R-:W-:Y:S01]  /*0df0*/  ULEA UR4, UR5, UR4, 0x18 ;  /* 0x0000000405047291 */ /* 0x008fe2000f8ec0ff */
[----:B------:R-:W1:Y:S11]  /*0e00*/  FENCE.VIEW.ASYNC.S ;  /* 0x00000000000073c6 */ /* 0x000e760000000000 */
[----:B-1----:R3:W1:Y:S01]  /*0e10*/  SYNCS.EXCH.64 URZ, [UR4+0x160], UR6 ;  /* 0x0001600604ff75b2 */ /* 0x0026620008000100 */
[----:B------:R3:W1:Y:S01]  /*0e20*/  SYNCS.EXCH.64 URZ, [UR4+0x170], UR6 ;  /* 0x0001700604ff75b2 */ /* 0x0006620008000100 */
[----:B------:R3:W1:Y:S01]  /*0e30*/  SYNCS.EXCH.64 URZ, [UR4+0x168], UR6 ;  /* 0x0001680604ff75b2 */ /* 0x0006620008000100 */
[----:B------:R3:W1:Y:S02]  /*0e40*/  SYNCS.EXCH.64 URZ, [UR4+0x178], UR6 ;  /* 0x0001780604ff75b2 */ /* 0x0006640008000100 */
[----:B---3--:R-:W-:Y:S01]  /*0e50*/  NOP ;  /* 0x0000000000007918 */ /* 0x008fe20000000000 */
.L_x_15:
[----:B------:R-:W3:Y:S01]  /*0e60*/  LDCU UR26, c[0x0][0x36c] ;  /* 0x00006d80ff1a77ac */ /* 0x000ee20008000800 */
[----:B------:R-:W-:Y:S01]  /*0e70*/  ISETP.NE.OR P3, PT, R0, 0x2, !P3 ;  /* 0x000000020000780c */ /* 0x000fe20005f65670 */
[----:B------:R-:W-:Y:S01]  /*0e80*/  NOP ;  /* 0x0000000000007918 */ /* 0x000fe20000000000 */
[----:B------:R-:W-:Y:S01]  /*0e90*/  LOP3.LUT R0, R90, 0x1f, RZ, 0xc0, !PT ;  /* 0x0000001f5a007812 */ /* 0x000fe200078ec0ff */
[----:B------:R-:W-:Y:S02]  /*0ea0*/  UISETP.NE.AND UP4, UPT, UR21, 0x2, UPT ;  /* 0x000000021500788c */ /* 0x000fe4000bf85270 */
[----:B------:R-:W-:Y:S02]  /*0eb0*/  UISETP.NE.AND UP5, UPT, UR21, URZ, UPT ;  /* 0x000000ff1500728c */ /* 0x000fe4000bfa5270 */
[----:B---3--:R-:W-:-:S09]  /*0ec0*/  UISETP.EQ.U32.AND UP0, UPT, UR26, 0x1, UPT ;  /* 0x000000011a00788c */ /* 0x008fd2000bf02070 */
[----:B------:R-:W-:Y:S05]  /*0ed0*/  BRA.U !UP0, `(.L_x_16) ;  /* 0x0000000108087547 */ /* 0x000fea000b800000 */
[----:B-12-4-:R-:W-:Y:S01]  /*0ee0*/  UCGABAR_ARV ;  /* 0x00000000000079c7 */ /* 0x016fe20008000000 */
[----:B------:R-:W-:Y:S05]  /*0ef0*/  BRA `(.L_x_17) ;  /* 0x0000000000047947 */ /* 0x000fea0003800000 */
.L_x_16:
[----:B-12-4-:R-:W-:Y:S01]  /*0f00*/  NOP ;  /* 0x0000000000007918 */ /* 0x016fe20000000000 */
.L_x_17:
[----:B------:R-:W1:Y:S01]  /*0f10*/  S2UR UR7, SR_CTAID.X ;  /* 0x00000000000779c3 */ /* 0x000e620000002500 */
[----:B------:R-:W-:-:S05]  /*0f20*/  CS2R.32 R80, SR_CgaSize ;  /* 0x0000000000507805 */ /* 0x000fca0000008a00 */
[----:B------:R-:W-:-:S05]  /*0f30*/  IMAD R80, R80, -0xa0, RZ ;  /* 0xffffff6050507824 */ /* 0x000fca00078e02ff */
[----:B------:R-:W-:-:S14]  /*0f40*/  R2UR UR5, R80 ;  /* 0x00000000500572ca */ /* 0x000fdc00000e0000 */
[----:B------:R-:W2:Y:S01]  /*0f50*/  LDCU UR5, c[0x0][UR5+0x2b0] ;  /* 0x00005600050577ac */ /* 0x000ea20008000800 */
[----:B------:R-:W-:-:S05]  /*0f60*/  CS2R.32 R80, SR_CgaSize ;  /* 0x0000000000507805 */ /* 0x000fca0000008a00 */
[----:B------:R-:W-:-:S05]  /*0f70*/  IMAD R80, R80, -0xa0, RZ ;  /* 0xffffff6050507824 */ /* 0x000fca00078e02ff */
[----:B------:R-:W-:-:S14]  /*0f80*/  R2UR UR4, R80 ;  /* 0x00000000500472ca */ /* 0x000fdc00000e0000 */
[----:B------:R-:W3:Y:S01]  /*0f90*/  LDCU UR4, c[0x0][UR4+0x2b4] ;  /* 0x00005680040477ac */ /* 0x000ee20008000800 */
[----:B------:R-:W4:Y:S01]  /*0fa0*/  S2UR UR8, SR_CTAID.Y ;  /* 0x00000000000879c3 */ /* 0x000f220000002600 */
[----:B------:R-:W-:-:S05]  /*0fb0*/  CS2R.32 R80, SR_CgaSize ;  /* 0x0000000000507805 */ /* 0x000fca0000008a00 */
[----:B------:R-:W-:-:S05]  /*0fc0*/  IMAD R80, R80, -0xa0, RZ ;  /* 0xffffff6050507824 */ /* 0x000fca00078e02ff */
[----:B------:R-:W-:-:S14]  /*0fd0*/  R2UR UR9, R80 ;  /* 0x00000000500972ca */ /* 0x000fdc00000e0000 */
[----:B------:R-:W3:Y:S01]  /*0fe0*/  LDCU UR9, c[0x0][UR9+0x2a0] ;  /* 0x00005400090977ac */ /* 0x000ee20008000800 */
[----:B------:R-:W-:-:S05]  /*0ff0*/  CS2R.32 R80, SR_CgaSize ;  /* 0x0000000000507805 */ /* 0x000fca0000008a00 */
[----:B------:R-:W-:-:S05]  /*1000*/  IMAD R80, R80, -0xa0, RZ ;  /* 0xffffff6050507824 */ /* 0x000fca00078e02ff */
[----:B------:R-:W-:-:S14]  /*1010*/  R2UR UR61, R80 ;  /* 0x00000000503d72ca */ /* 0x000fdc00000e0000 */
[----:B------:R-:W3:Y:S01]  /*1020*/  LDCU UR61, c[0x0][UR61+0x2a4] ;  /* 0x000054803d3d77ac */ /* 0x000ee20008000800 */
[----:B------:R-:W3:Y:S01]  /*1030*/  S2UR UR6, SR_CgaCtaId ;  /* 0x00000000000679c3 */ /* 0x000ee20000008800 */
[----:B------:R-:W3:Y:S01]  /*1040*/  LDCU UR22, c[0x0][0xb24] ;  /* 0x00016480ff1677ac */ /* 0x000ee20008000800 */
[----:B------:R-:W3:Y:S01]  /*1050*/  LDCU UR42, c[0x0][0xb24] ;  /* 0x00016480ff2a77ac */ /* 0x000ee20008000800 */
[----:B-1----:R-:W-:-:S05]  /*1060*/  I2FP.F32.U32 R3, UR7 ;  /* 0x0000000700037c45 */ /* 0x002fca0008201000 */
[----:B------:R-:W1:Y:S01]  /*1070*/  S2UR UR36, SR_CTAID.Z ;  /* 0x00000000002479c3 */ /* 0x000e620000002700 */
[----:B------:R-:W1:Y:S01]  /*1080*/  LDCU UR25, c[0x0][0xb30] ;  /* 0x00016600ff1977ac */ /* 0x000e620008000800 */
[----:B--2---:R-:W-:Y:S01]  /*1090*/  FMUL R3, R3, UR5 ;  /* 0x0000000503037c20 */ /* 0x004fe20008400000 */
[----:B------:R-:W-:Y:S01]  /*10a0*/  UMOV UR20, UR7 ;  /* 0x0000000700147c82 */ /* 0x000fe20008000000 */
[----:B----4-:R-:W-:Y:S01]  /*10b0*/  I2FP.F32.U32 R2, UR8 ;  /* 0x0000000800027c45 */ /* 0x010fe20008201000 */
[----:B------:R-:W-:-:S03]  /*10c0*/  UMOV UR24, UR8 ;  /* 0x0000000800187c82 */ /* 0x000fc60008000000 */
[----:B------:R-:W2:Y:S01]  /*10d0*/  F2I.U32.TRUNC.NTZ R3, R3 ;  /* 0x0000000300037305 */ /* 0x000ea2000020f000 */
[----:B---3--:R-:W-:Y:S01]  /*10e0*/  FMUL R2, R2, UR4 ;  /* 0x0000000402027c20 */ /* 0x008fe20008400000 */
[----:B------:R-:W-:-:S06]  /*10f0*/  ULOP3.LUT UR4, UR6, 0x1, URZ, 0xc0, !UPT ;  /* 0x0000000106047892 */ /* 0x000fcc000f8ec0ff */
[----:B------:R-:W3:Y:S01]  /*1100*/  F2I.U32.TRUNC.NTZ R2, R2 ;  /* 0x0000000200027305 */ /* 0x000ee2000020f000 */
[----:B------:R-:W-:-:S04]  /*1110*/  UISETP.NE.U32.AND UP6, UPT, UR4, 0x1, UPT ;  /* 0x000000010400788c */ /* 0x000fc8000bfc5070 */
[----:B------:R-:W-:Y:S01]  /*1120*/  USEL UR4, URZ, 0xc00, UP6 ;  /* 0x00000c00ff047887 */ /* 0x000fe2000b000000 */
[----:B--2---:R-:W-:Y:S02]  /*1130*/  R2UR UR6, R3 ;  /* 0x00000000030672ca */ /* 0x004fe400000e0000 */
[----:B---3--:R-:W-:Y:S02]  /*1140*/  R2UR UR5, R2 ;  /* 0x00000000020572ca */ /* 0x008fe400000e0000 */
[----:B------:R-:W-:-:S09]  /*1150*/  PRMT R2, RZ, 0x7610, R2 ;  /* 0x00007610ff027816 */ /* 0x000fd20000000002 */
[----:B------:R-:W-:-:S04]  /*1160*/  UIADD3 UR6, UPT, UPT, -UR6, URZ, URZ ;  /* 0x000000ff06067290 */ /* 0x000fc8000fffe1ff */
[----:B------:R-:W-:Y:S02]  /*1170*/  UIMAD UR6, UR9, UR6, UR7 ;  /* 0x00000006090672a4 */ /* 0x000fe4000f8e0207 */
[----:B------:R-:W-:-:S04]  /*1180*/  UIADD3 UR5, UPT, UPT, -UR5, URZ, URZ ;  /* 0x000000ff05057290 */ /* 0x000fc8000fffe1ff */
[----:B------:R-:W-:Y:S01]  /*1190*/  IMAD.U32 R80, RZ, RZ, UR6 ;  /* 0x00000006ff507e24 */ /* 0x000fe2000f8e00ff */
[----:B------:R-:W-:Y:S01]  /*11a0*/  UIMAD UR61, UR61, UR5, UR8 ;  /* 0x000000053d3d72a4 */ /* 0x000fe2000f8e0208 */
[----:B-1----:R-:W-:Y:S11]  /*11b0*/  BRA.U UP5, `(.L_x_18) ;  /* 0x0000000105287547 */ /* 0x002ff6000b800000 */
[----:B------:R-:W-:Y:S01]  /*11c0*/  R2UR UR7, R80 ;  /* 0x00000000500772ca */ /* 0x000fe200000e0000 */
[----:B------:R-:W-:-:S04]  /*11d0*/  UISETP.NE.AND UP0, UPT, UR61, URZ, UPT ;  /* 0x000000ff3d00728c */ /* 0x000fc8000bf05270 */
[----:B------:R-:W-:Y:S02]  /*11e0*/  USEL UR5, URZ, 0x2, UP0 ;  /* 0x00000002ff057887 */ /* 0x000fe40008000000 */
[----:B------:R-:W-:-:S06]  /*11f0*/  UISETP.NE.AND UP0, UPT, UR61, URZ, UPT ;  /* 0x000000ff3d00728c */ /* 0x000fcc000bf05270 */
[----:B------:R-:W-:-:S04]  /*1200*/  UISETP.EQ.OR UP0, UPT, UR7, URZ, !UP0 ;  /* 0x000000ff0700728c */ /* 0x000fc8000c702670 */
[----:B------:R-:W-:Y:S02]  /*1210*/  USEL UR6, URZ, 0x1, !UP0 ;  /* 0x00000001ff067887 */ /* 0x000fe4000c000000 */
[----:B------:R-:W-:-:S04]  /*1220*/  UISETP.NE.AND UP0, UPT, UR7, 0x1, UPT ;  /* 0x000000010700788c */ /* 0x000fc8000bf05270 */
[----:B------:R-:W-:-:S04]  /*1230*/  USEL UR5, UR5, 0x2, UP0 ;  /* 0x0000000205057887 */ /* 0x000fc80008000000 */
[----:B------:R-:W-:-:S06]  /*1240*/  UIADD3 UR5, UPT, UPT, UR6, UR5, URZ ;  /* 0x0000000506057290 */ /* 0x000fcc000fffe0ff */
[----:B------:R-:W-:-:S07]  /*1250*/  MOV R2, UR5 ;  /* 0x0000000500027c02 */ /* 0x000fce0008000f00 */
.L_x_18:
[----:B------:R-:W-:-:S09]  /*1260*/  UISETP.GE.AND UP0, UPT, UR22, 0x1, UPT ;  /* 0x000000011600788c */ /* 0x000fd2000bf06270 */
[----:B------:R-:W-:Y:S05]  /*1270*/  BRA.U !UP0, `(.L_x_19) ;  /* 0x0000000108d07547 */ /* 0x000fea000b800000 */
[----:B------:R-:W1:Y:S01]  /*1280*/  LDCU UR23, c[0x0][0xb0c] ;  /* 0x00016180ff1777ac */ /* 0x000e620008000800 */
[----:B------:R-:W2:Y:S01]  /*1290*/  LDCU.128 UR16, c[0x0][0xb10] ;  /* 0x00016200ff1077ac */ /* 0x000ea20008000c00 */
[----:B------:R-:W3:Y:S01]  /*12a0*/  LDCU UR7, c[0x0][0x370] ;  /* 0x00006e00ff0777ac */ /* 0x000ee20008000800 */
[----:B------:R-:W4:Y:S01]  /*12b0*/  LDCU UR14, c[0x0][0xb20] ;  /* 0x00016400ff0e77ac */ /* 0x000f220008000800 */
[----:B------:R-:W-:Y:S02]  /*12c0*/  UISETP.NE.AND UP1, UPT, UR22, 0x1, UPT ;  /* 0x000000011600788c */ /* 0x000fe4000bf25270 */
[----:B-1----:R-:W-:Y:S02]  /*12d0*/  UISETP.NE.AND UP0, UPT, UR23, 0x1, UPT ;  /* 0x000000011700788c */ /* 0x002fe4000bf05270 */
[----:B--2---:R-:W-:Y:S02]  /*12e0*/  UIMAD.WIDE.U32 UR10, UR20, UR16, URZ ;  /* 0x00000010140a72a5 */ /* 0x004fe4000f8e00ff */
[----:B---3--:R-:W-:-:S05]  /*12f0*/  UIMAD.WIDE.U32 UR8, UR7, UR16, URZ ;  /* 0x00000010070872a5 */ /* 0x008fca000f8e00ff */
[----:B------:R-:W-:Y:S01]  /*1300*/  UMOV UR6, UR11 ;  /* 0x0000000b00067c82 */ /* 0x000fe20008000000 */
[----:B------:R-:W-:Y:S02]  /*1310*/  UIMAD.WIDE.U32 UR10, UR24, UR19, URZ ;  /* 0x00000013180a72a5 */ /* 0x000fe4000f8e00ff */
[----:B------:R-:W-:Y:S01]  /*1320*/  USHF.R.U32.HI UR6, URZ, UR17, UR6 ;  /* 0x00000011ff067299 */ /* 0x000fe20008011606 */
[----:B------:R-:W-:Y:S02]  /*1330*/  UMOV UR8, UR9 ;  /* 0x0000000900087c82 */ /* 0x000fe40008000000 */
[----:B------:R-:W-:Y:S02]  /*1340*/  @UP0 USHF.R.U32.HI UR7, URZ, UR17, UR8 ;  /* 0x00000011ff070299 */ /* 0x000fe40008011608 */
[----:B------:R-:W1:Y:S01]  /*1350*/  LDCU UR8, c[0x0][0x374] ;  /* 0x00006e80ff0877ac */ /* 0x000e620008000800 */
[----:B------:R-:W-:-:S03]  /*1360*/  UMOV UR5, UR11 ;  /* 0x0000000b00057c82 */ /* 0x000fc60008000000 */
[----:B------:R-:W2:Y:S01]  /*1370*/  LDCU.64 UR10, c[0x0][0xb28] ;  /* 0x00016500ff0a77ac */ /* 0x000ea20008000a00 */
[----:B------:R-:W-:Y:S02]  /*1380*/  USEL UR6, UR20, UR6, !UP0 ;  /* 0x0000000614067287 */ /* 0x000fe4000c000000 */
[----:B------:R-:W-:Y:S02]  /*1390*/  UISETP.NE.AND UP0, UPT, UR18, 0x1, UPT ;  /* 0x000000011200788c */ /* 0x000fe4000bf05270 */
[----:B----4-:R-:W-:-:S04]  /*13a0*/  USHF.R.U32.HI UR5, URZ, UR14, UR5 ;  /* 0x0000000eff057299 */ /* 0x010fc80008011605 */
[----:B------:R-:W-:Y:S02]  /*13b0*/  USEL UR5, UR24, UR5, !UP0 ;  /* 0x0000000518057287 */ /* 0x000fe4000c000000 */
[----:B-1----:R-:W-:-:S07]  /*13c0*/  UIMAD.WIDE.U32 UR12, UR8, UR19, URZ ;  /* 0x00000013080c72a5 */ /* 0x002fce000f8e00ff */
[----:B------:R-:W-:Y:S02]  /*13d0*/  UMOV UR9, UR13 ;  /* 0x0000000d00097c82 */ /* 0x000fe40008000000 */
[----:B------:R-:W-:Y:S02]  /*13e0*/  @UP0 USHF.R.U32.HI UR8, URZ, UR14, UR9 ;  /* 0x0000000eff080299 */ /* 0x000fe40008011609 */
[----:B--2---:R-:W-:Y:S02]  /*13f0*/  UIMAD.WIDE.U32 UR14, UR7, UR10, URZ ;  /* 0x0000000a070e72a5 */ /* 0x004fe4000f8e00ff */
[----:B------:R-:W-:-:S05]  /*1400*/  UIMAD.WIDE.U32 UR12, UR8, UR10, URZ ;  /* 0x0000000a080c72a5 */ /* 0x000fca000f8e00ff */
[----:B------:R-:W-:Y:S02]  /*1410*/  UMOV UR14, UR15 ;  /* 0x0000000f000e7c82 */ /* 0x000fe40008000000 */
[----:B------:R-:W-:Y:S01]  /*1420*/  UMOV UR12, UR13 ;  /* 0x0000000d000c7c82 */ /* 0x000fe20008000000 */
[----:B------:R-:W-:Y:S02]  /*1430*/  @UP1 USHF.R.U32.HI UR7, URZ, UR11, UR14 ;  /* 0x0000000bff071299 */ /* 0x000fe4000801160e */
[----:B------:R-:W-:Y:S02]  /*1440*/  @UP1 USHF.R.U32.HI UR8, URZ, UR11, UR12 ;  /* 0x0000000bff081299 */ /* 0x000fe4000801160c */
[----:B------:R-:W-:Y:S02]  /*1450*/  UIMAD.WIDE.U32 UR12, UR5, UR10, URZ ;  /* 0x0000000a050c72a5 */ /* 0x000fe4000f8e00ff */
[----:B------:R-:W-:Y:S02]  /*1460*/  UIMAD UR8, UR8, UR22, URZ ;  /* 0x00000016080872a4 */ /* 0x000fe4000f8e02ff */
[----:B------:R-:W-:-:S02]  /*1470*/  UIMAD UR9, UR7, UR22, URZ ;  /* 0x00000016070972a4 */ /* 0x000fc4000f8e02ff */
[----:B------:R-:W-:-:S04]  /*1480*/  UISETP.GE.AND UP0, UPT, UR5, UR8, UPT ;  /* 0x000000080500728c */ /* 0x000fc8000bf06270 */
[----:B------:R-:W-:Y:S02]  /*1490*/  UISETP.GE.OR UP0, UPT, UR6, UR9, UP0 ;  /* 0x000000090600728c */ /* 0x000fe40008706670 */
[----:B------:R-:W-:-:S03]  /*14a0*/  UIMAD.WIDE.U32 UR8, UR6, UR10, URZ ;  /* 0x0000000a060872a5 */ /* 0x000fc6000f8e00ff */
[----:B------:R-:W-:Y:S02]  /*14b0*/  UMOV UR10, UR13 ;  /* 0x0000000d000a7c82 */ /* 0x000fe40008000000 */
[----:B------:R-:W-:-:S04]  /*14c0*/  USHF.R.U32.HI UR10, URZ, UR11, UR10 ;  /* 0x0000000bff0a7299 */ /* 0x000fc8000801160a */
[----:B------:R-:W-:Y:S02]  /*14d0*/  USEL UR8, UR5, UR10, !UP1 ;  /* 0x0000000a05087287 */ /* 0x000fe4000c800000 */
[----:B------:R-:W-:Y:S02]  /*14e0*/  @!UP0 USHF.R.U32.HI UR9, URZ, UR11, UR9 ;  /* 0x0000000bff098299 */ /* 0x000fe40008011609 */
[----:B------:R-:W-:Y:S02]  /*14f0*/  UIADD3 UR10, UPT, UPT, -UR8, URZ, URZ ;  /* 0x000000ff080a7290 */ /* 0x000fe4000fffe1ff */
[----:B------:R-:W-:Y:S02]  /*1500*/  @!UP0 USEL UR9, UR6, UR9, !UP1 ;  /* 0x0000000906098287 */ /* 0x000fe4000c800000 */
[----:B------:R-:W-:Y:S02]  /*1510*/  UIMAD UR10, UR22, UR10, UR5 ;  /* 0x0000000a160a72a4 */ /* 0x000fe4000f8e0205 */
[----:B------:R-:W-:-:S02]  /*1520*/  UIADD3 UR11, UPT, UPT, -UR6, URZ, URZ ;  /* 0x000000ff060b7290 */ /* 0x000fc4000fffe1ff */
[----:B------:R-:W-:Y:S02]  /*1530*/  @!UP0 UIMAD UR10, UR10, UR7, UR9 ;  /* 0x000000070a0a82a4 */ /* 0x000fe4000f8e0209 */
[----:B------:R-:W-:Y:S02]  /*1540*/  @!UP0 UIADD3 UR8, UPT, UPT, UR8, -UR9, URZ ;  /* 0x8000000908088290 */ /* 0x000fe4000fffe0ff */
[----:B------:R-:W-:Y:S02]  /*1550*/  UIADD3 UR7, UPT, UPT, -UR5, URZ, URZ ;  /* 0x000000ff05077290 */ /* 0x000fe4000fffe1ff */
[----:B------:R-:W-:Y:S02]  /*1560*/  @!UP0 UIMAD UR5, UR8, UR22, UR6 ;  /* 0x00000016080582a4 */ /* 0x000fe4000f8e0206 */
[----:B------:R-:W-:Y:S02]  /*1570*/  UIMAD UR24, UR18, UR7, UR24 ;  /* 0x00000007121872a4 */ /* 0x000fe4000f8e0218 */
[----:B------:R-:W-:Y:S01]  /*1580*/  UIMAD UR20, UR23, UR11, UR20 ;  /* 0x0000000b171472a4 */ /* 0x000fe2000f8e0214 */
[----:B------:R-:W-:Y:S01]  /*1590*/  @!UP0 UMOV UR6, UR10 ;  /* 0x0000000a00068c82 */ /* 0x000fe20008000000 */
[----:B------:R-:W-:-:S02]  /*15a0*/  UIMAD UR24, UR5, UR18, UR24 ;  /* 0x00000012051872a4 */ /* 0x000fc4000f8e0218 */
[----:B------:R-:W-:-:S12]  /*15b0*/  UIMAD UR20, UR6, UR23, UR20 ;  /* 0x00000017061472a4 */ /* 0x000fd8000f8e0214 */
.L_x_19:
[----:B------:R-:W-:-:S09]  /*15c0*/  UISETP.NE.AND UP0, UPT, UR25, 0x1, UPT ;  /* 0x000000011900788c */ /* 0x000fd2000bf05270 */
[----:B------:R-:W-:Y:S05]  /*15d0*/  BRA.U UP0, `(.L_x_20) ;  /* 0x0000000100447547 */ /* 0x000fea000b800000 */
[----:B------:R-:W1:Y:S01]  /*15e0*/  LDCU.128 UR8, c[0x0][0xb10] ;  /* 0x00016200ff0877ac */ /* 0x000e620008000c00 */
[----:B------:R-:W2:Y:S01]  /*15f0*/  LDCU UR12, c[0x0][0xb0c] ;  /* 0x00016180ff0c77ac */ /* 0x000ea20008000800 */
[----:B-1----:R-:W-:Y:S02]  /*1600*/  UIMAD.WIDE.U32 UR6, UR20, UR8, URZ ;  /* 0x00000008140672a5 */ /* 0x002fe4000f8e00ff */
[----:B--2---:R-:W-:-:S05]  /*1610*/  UISETP.NE.AND UP0, UPT, UR12, 0x1, UPT ;  /* 0x000000010c00788c */ /* 0x004fca000bf05270 */
[----:B------:R-:W-:Y:S01]  /*1620*/  UMOV UR5, UR7 ;  /* 0x0000000700057c82 */ /* 0x000fe20008000000 */
[----:B------:R-:W-:Y:S02]  /*1630*/  UIMAD.WIDE.U32 UR6, UR24, UR11, URZ ;  /* 0x0000000b180672a5 */ /* 0x000fe4000f8e00ff */
[----:B------:R-:W-:Y:S01]  /*1640*/  USHF.R.U32.HI UR5, URZ, UR9, UR5 ;  /* 0x00000009ff057299 */ /* 0x000fe20008011605 */
[----:B------:R-:W1:Y:S03]  /*1650*/  LDCU UR9, c[0x0][0xb20] ;  /* 0x00016400ff0977ac */ /* 0x000e660008000800 */
[----:B------:R-:W-:Y:S02]  /*1660*/  USEL UR8, UR20, UR5, !UP0 ;  /* 0x0000000514087287 */ /* 0x000fe4000c000000 */
[----:B------:R-:W-:Y:S01]  /*1670*/  UISETP.NE.AND UP0, UPT, UR10, 0x1, UPT ;  /* 0x000000010a00788c */ /* 0x000fe2000bf05270 */
[----:B------:R-:W-:-:S02]  /*1680*/  UMOV UR5, UR7 ;  /* 0x0000000700057c82 */ /* 0x000fc40008000000 */
[----:B-1----:R-:W-:-:S04]  /*1690*/  USHF.R.U32.HI UR5, URZ, UR9, UR5 ;  /* 0x00000009ff057299 */ /* 0x002fc80008011605 */
[----:B------:R-:W-:-:S04]  /*16a0*/  USEL UR5, UR24, UR5, !UP0 ;  /* 0x0000000518057287 */ /* 0x000fc8000c000000 */
[----:B------:R-:W-:Y:S02]  /*16b0*/  UIADD3 UR6, UPT, UPT, UR8, -UR5, URZ ;  /* 0x8000000508067290 */ /* 0x000fe4000fffe0ff */
[----:B------:R-:W-:Y:S02]  /*16c0*/  UIADD3 UR5, UPT, UPT, -UR8, UR5, URZ ;  /* 0x0000000508057290 */ /* 0x000fe4000fffe1ff */
[----:B------:R-:W-:Y:S02]  /*16d0*/  UIMAD UR24, UR6, UR10, UR24 ;  /* 0x0000000a061872a4 */ /* 0x000fe4000f8e0218 */
[----:B------:R-:W-:-:S12]  /*16e0*/  UIMAD UR20, UR5, UR12, UR20 ;  /* 0x0000000c051472a4 */ /* 0x000fd8000f8e0214 */
.L_x_20:
[----:B------:R-:W-:Y:S02]  /*16f0*/  UISETP.EQ.U32.AND UP0, UPT, UR26, 0x1, UPT ;  /* 0x000000011a00788c */ /* 0x000fe4000bf02070 */
[----:B------:R-:W-:-:S07]  /*1700*/  UISETP.NE.AND UP1, UPT, UR21, 0x2, UPT ;  /* 0x000000021500788c */ /* 0x000fce000bf25270 */
[----:B------:R-:W-:Y:S05]  /*1710*/  BRA.U !UP0, `(.L_x_21) ;  /* 0x00000001080c7547 */ /* 0x000fea000b800000 */
[----:B------:R-:W-:Y:S01]  /*1720*/  UCGABAR_WAIT ;  /* 0x0000000000007dc7 */ /* 0x000fe20008000000 */
[----:B------:R-:W-:Y:S01]  /*1730*/  CCTL.IVALL ;  /* 0x00000000ff00798f */ /* 0x000fe20002000000 */
[----:B------:R-:W-:Y:S05]  /*1740*/  BRA `(.L_x_22) ;  /* 0x0000000000047947 */ /* 0x000fea0003800000 */
.L_x_21:
[----:B------:R-:W-:Y:S06]  /*1750*/  BAR.SYNC.DEFER_BLOCKING 0x0 ;  /* 0x0000000000007b1d */ /* 0x000fec0000010000 */
.L_x_22:
[----:B------:R-:W-:Y:S05]  /*1760*/  BRA.U UP1, `(.L_x_23) ;  /* 0x0000001501e87547 */ /* 0x000fea000b800000 */
[----:B------:R-:W1:Y:S01]  /*1770*/  LDCU UR7, c[0x0][0x38c] ;  /* 0x00007180ff0777ac */ /* 0x000e620008000800 */
[----:B------:R-:W2:Y:S01]  /*1780*/  S2UR UR8, SR_CgaCtaId ;  /* 0x00000000000879c3 */ /* 0x000ea20000008800 */
[----:B------:R-:W-:Y:S01]  /*1790*/  PLOP3.LUT P1, PT, PT, PT, UP3, 0x80, 0x8 ;  /* 0x000000000008781c */ /* 0x000fe20003f2f038 */
[----:B------:R-:W-:Y:S01]  /*17a0*/  IMAD.MOV.U32 R12, RZ, RZ, 0x1 ;  /* 0x00000001ff0c7424 */ /* 0x000fe200078e00ff */
[----:B------:R-:W-:Y:S01]  /*17b0*/  UISETP.NE.AND UP0, UPT, UR21, URZ, UPT ;  /* 0x000000ff1500728c */ /* 0x000fe2000bf05270 */
[----:B------:R-:W-:Y:S01]  /*17c0*/  ISETP.EQ.OR P2, PT, R0, RZ, P3 ;  /* 0x000000ff0000720c */ /* 0x000fe20001f42670 */
[----:B------:R-:W-:Y:S01]  /*17d0*/  USEL UR26, URZ, 0x1, UP4 ;  /* 0x00000001ff1a7887 */ /* 0x000fe2000a000000 */
[----:B------:R-:W-:Y:S01]  /*17e0*/  PLOP3.LUT P1, PT, P1, PT, PT, 0x8, 0x80 ;  /* 0x000000000080781c */ /* 0x000fe20000f2e170 */
[----:B------:R-:W-:Y:S01]  /*17f0*/  UMOV UR15, 0x400 ;  /* 0x00000400000f7882 */ /* 0x000fe20000000000 */
[----:B------:R-:W-:Y:S01]  /*1800*/  CS2R R10, SRZ ;  /* 0x00000000000a7805 */ /* 0x000fe2000001ff00 */
[----:B------:R-:W-:Y:S01]  /*1810*/  USEL UR26, UR26, 0x2, UP0 ;  /* 0x000000021a1a7887 */ /* 0x000fe20008000000 */
[----:B------:R-:W-:Y:S01]  /*1820*/  IMAD.MOV.U32 R9, RZ, RZ, RZ ;  /* 0x000000ffff097224 */ /* 0x000fe200078e00ff */
[----:B------:R-:W3:Y:S01]  /*1830*/  LDCU UR40, c[0x0][0x370] ;  /* 0x00006e00ff2877ac */ /* 0x000ee20008000800 */
[----:B------:R-:W-:Y:S01]  /*1840*/  IMAD.MOV.U32 R8, RZ, RZ, 0x1 ;  /* 0x00000001ff087424 */ /* 0x000fe200078e00ff */
[----:B------:R-:W4:Y:S01]  /*1850*/  LDCU.64 UR28, c[0x0][0x348] ;  /* 0x00006900ff1c77ac */ /* 0x000f220008000a00 */
[----:B-1----:R-:W-:-:S02]  /*1860*/  UIADD3 UR6, UPT, UPT, UR7, 0x1f, URZ ;  /* 0x0000001f07067890 */ /* 0x002fc4000fffe0ff */
[----:B------:R-:W-:Y:S02]  /*1870*/  USHF.R.U32.HI UR45, URZ, 0x5, UR4 ;  /* 0x00000005ff2d7899 */ /* 0x000fe40008011604 */
[----:B------:R-:W-:Y:S02]  /*1880*/  USHF.R.S32.HI UR5, URZ, 0x1f, UR6 ;  /* 0x0000001fff057899 */ /* 0x000fe40008011406 */
[----:B--2---:R-:W-:Y:S02]  /*1890*/  ULEA UR15, UR8, UR15, 0x18 ;  /* 0x0000000f080f7291 */ /* 0x004fe4000f8ec0ff */
[----:B------:R-:W-:Y:S02]  /*18a0*/  ULEA.HI UR5, UR5, UR6, URZ, 0x5 ;  /* 0x0000000605057291 */ /* 0x000fe4000f8f28ff */
[----:B------:R-:W-:Y:S02]  /*18b0*/  UIADD3 UR6, UPT, UPT, UR7, -0x1, URZ ;  /* 0xffffffff07067890 */ /* 0x000fe4000fffe0ff */
[----:B------:R-:W-:-:S02]  /*18c0*/  USHF.R.S32.HI UR43, URZ, 0x5, UR5 ;  /* 0x00000005ff2b7899 */ /* 0x000fc40008011405 */
[----:B------:R-:W-:Y:S02]  /*18d0*/  UISETP.GE.U32.AND UP1, UPT, UR6, -0x3f, UPT ;  /* 0xffffffc10600788c */ /* 0x000fe4000bf26070 */
[----:B------:R-:W-:Y:S02]  /*18e0*/  UISETP.LT.U32.AND UP0, UPT, UR43, 0xc, UPT ;  /* 0x0000000c2b00788c */ /* 0x000fe4000bf01070 */
[----:B------:R-:W-:Y:S02]  /*18f0*/  UIADD3 UR5, UPT, UPT, UR15, 0x1800, URZ ;  /* 0x000018000f057890 */ /* 0x000fe4000fffe0ff */
[----:B------:R-:W-:Y:S02]  /*1900*/  USEL UR41, UR43, 0xc, UP0 ;  /* 0x0000000c2b297887 */ /* 0x000fe40008000000 */
[----:B------:R-:W-:Y:S02]  /*1910*/  @UP6 UIADD3 UR5, UPT, UPT, UR15, URZ, URZ ;  /* 0x000000ff0f056290 */ /* 0x000fe4000fffe0ff */
[----:B------:R-:W-:-:S02]  /*1920*/  UIADD3 UR21, UPT, UPT, UR41, -0x1, URZ ;  /* 0xffffffff29157890 */ /* 0x000fc4000fffe0ff */
[----:B------:R-:W-:Y:S02]  /*1930*/  @UP1 UIADD3 UR21, UPT, UPT, UR41, URZ, URZ ;  /* 0x000000ff29151290 */ /* 0x000fe4000fffe0ff */
[----:B------:R-:W-:Y:S01]  /*1940*/  UIADD3 UR46, UPT, UPT, UR7, 0x3e, URZ ;  /* 0x0000003e072e7890 */ /* 0x000fe2000fffe0ff */
[----:B------:R-:W1:Y:S01]  /*1950*/  LDCU UR39, c[0x0][0x374] ;  /* 0x00006e80ff2777ac */ /* 0x000e620008000800 */
[----:B------:R-:W-:Y:S02]  /*1960*/  UIADD3 UR5, UPT, UPT, UR5, 0x12800, URZ ;  /* 0x0001280005057890 */ /* 0x000fe4000fffe0ff */
[----:B------:R-:W-:Y:S02]  /*1970*/  UIADD3 UR44, UPT, UPT, UR43, -UR41, URZ ;  /* 0x800000292b2c7290 */ /* 0x000fe4000fffe0ff */
[----:B------:R-:W-:Y:S01]  /*1980*/  UIADD3 UR21, UPT, UPT, UR21, 0x1, URZ ;  /* 0x0000000115157890 */ /* 0x000fe2000fffe0ff */
[----:B---34-:R-:W-:-:S11]  /*1990*/  UMOV UR13, URZ ;  /* 0x000000ff000d7c82 */ /* 0x018fd60008000000 */
.L_x_43:
[----:B------:R-:W2:Y:S02]  /*19a0*/  S2UR UR6, SR_CgaCtaId ;  /* 0x00000000000679c3 */ /* 0x000ea40000008800 */
[----:B--2---:R-:W-:-:S09]  /*19b0*/  UISETP.NE.AND UP0, UPT, UR6, URZ, UPT ;  /* 0x000000ff0600728c */ /* 0x004fd2000bf05270 */
[----:B-1----:R-:W-:Y:S05]  /*19c0*/  BRA.U UP0, `(.L_x_24) ;  /* 0x0000000100287547 */ /* 0x002fea000b800000 */
[----:B------:R-:W-:Y:S02]  /*19d0*/  LEA R0, R9, UR15, 0x3 ;  /* 0x0000000f09007c11 */ /* 0x000fe4000f8e18ff */
[----:B------:R-:W-:-:S04]  /*19e0*/  SHF.L.U32 R3, R8, 0x1f, RZ ;  /* 0x0000001f08037819 */ /* 0x000fc800000006ff */
[----:B------:R-:W2:Y:S02]  /*19f0*/  SYNCS.PHASECHK.TRANS64.TRYWAIT P0, [R0+URZ+0x170], R3 ;  /* 0x00017003000075a7 */ /* 0x000ea400080011ff */
[----:B--2---:R-:W-:Y:S05]  /*1a00*/  @!P0 BRA `(.L_x_25) ;  /* 0x0000007000d88947 */ /* 0x004fea0003800000 */
.L_x_138:
[----:B------:R3:W-:Y:S01]  /*1a10*/  SYNCS.ARRIVE.TRANS64.A1T0 RZ, [R0+URZ+0x160], RZ ;  /* 0x000160ff00ff79a7 */ /* 0x0007e200081000ff */
[----:B------:R-:W-:-:S05]  /*1a20*/  VIADD R9, R9, 0x1 ;  /* 0x0000000109097836 */ /* 0x000fca0000000000 */
[----:B------:R-:W-:-:S04]  /*1a30*/  ISETP.NE.AND P0, PT, R9, 0x2, PT ;  /* 0x000000020900780c */ /* 0x000fc80003f05270 */
[----:B--2---:R-:W-:Y:S02]  /*1a40*/  SEL R3, RZ, 0x1, P0 ;  /* 0x00000001ff037807 */ /* 0x004fe40000000000 */
[----:B------:R-:W-:Y:S02]  /*1a50*/  SEL R9, R9, RZ, P0 ;  /* 0x000000ff09097207 */ /* 0x000fe40000000000 */
[----:B------:R-:W-:-:S07]  /*1a60*/  LOP3.LUT R8, R8, R3, RZ, 0x3c, !PT ;  /* 0x0000000308087212 */ /* 0x000fce00078e3cff */
.L_x_24:
[----:B------:R-:W-:Y:S01]  /*1a70*/  ULEA UR6, UR13, UR15, 0x3 ;  /* 0x0000000f0d067291 */ /* 0x000fe2000f8e18ff */
[----:B---3--:R-:W-:Y:S01]  /*1a80*/  SHF.L.U32 R0, R12, 0x1f, RZ ;  /* 0x0000001f0c007819 */ /* 0x008fe200000006ff */
[----:B------:R-:W-:Y:S02]  /*1a90*/  UISETP.GE.U32.AND UP0, UPT, UR46, 0x3f, UPT ;  /* 0x0000003f2e00788c */ /* 0x000fe4000bf06070 */
[----:B------:R-:W-:Y:S02]  /*1aa0*/  USHF.L.U32 UR35, UR20, 0x6, URZ ;  /* 0x0000000614237899 */ /* 0x000fe400080006ff */
[----:B------:R-:W-:Y:S01]  /*1ab0*/  UIMAD UR19, UR24, 0xc0, UR45 ;  /* 0x000000c0181378a4 */ /* 0x000fe2000f8e022d */
[----:B------:R-:W-:Y:S02]  /*1ac0*/  UMOV UR14, URZ ;  /* 0x000000ff000e7c82 */ /* 0x000fe40008000000 */
[----:B------:R2:W3:Y:S02]  /*1ad0*/  SYNCS.PHASECHK.TRANS64.TRYWAIT P0, [UR6+0x60], R0 ;  /* 0x00006000ff0075a7 */ /* 0x0004e40008001106 */
[----:B------:R-:W-:Y:S07]  /*1ae0*/  BRA.U !UP0, `(.L_x_26) ;  /* 0x0000000108c07547 */ /* 0x000fee000b800000 */
[----:B------:R-:W-:Y:S01]  /*1af0*/  UMOV UR8, URZ ;  /* 0x000000ff00087c82 */ /* 0x000fe20008000000 */
[----:B------:R-:W-:-:S05]  /*1b00*/  UMOV UR7, UR13 ;  /* 0x0000000d00077c82 */ /* 0x000fca0008000000 */
.L_x_32:
[----:B---3--:R-:W-:Y:S01]  /*1b10*/  @!P3 MOV R2, 0x4000 ;  /* 0x000040000002b802 */ /* 0x008fe20000000f00 */
[----:B----4-:R-:W-:Y:S01]  /*1b20*/  ULEA UR33, UR7, UR15, 0x3 ;  /* 0x0000000f07217291 */ /* 0x010fe2000f8e18ff */
[----:B-1-3--:R-:W-:Y:S11]  /*1b30*/  @P0 BRA `(.L_x_27) ;  /* 0x00000000000c0947 */ /* 0x00aff60003800000 */
[----:B------:R-:W-:Y:S04]  /*1b40*/  SHF.L.U32 R3, R12, 0x1f, RZ ;  /* 0x0000001f0c037819 */ /* 0x000fe800000006ff */
[----:B------:R-:W3:Y:S02]  /*1b50*/  SYNCS.PHASECHK.TRANS64.TRYWAIT P0, [UR33+0x60], R3 ;  /* 0x00006003ff0075a7 */ /* 0x000ee40008001121 */
[----:B---3--:R-:W-:Y:S05]  /*1b60*/  @!P0 BRA `(.L_x_28) ;  /* 0x0000007000948947 */ /* 0x008fea0003800000 */
.L_x_27:
[----:B------:R3:W-:Y:S01]  /*1b70*/  @!P3 SYNCS.ARRIVE.TRANS64 RZ, [UR33], R2 ;  /* 0x00000002ffffb9a7 */ /* 0x0007e20008000021 */
[----:B------:R-:W-:Y:S04]  /*1b80*/  ULOP3.LUT UR6, UR26, 0x2, URZ, 0xfc, !UPT ;  /* 0x000000021a067892 */ /* 0x000fe8000f8efcff */
[----:B------:R-:W-:Y:S09]  /*1b90*/  UISETP.NE.AND UP0, UPT, UR6, 0x2, UPT ;  /* 0x000000020600788c */ /* 0x000ff2000bf05270 */
[----:B------:R-:W-:Y:S05]  /*1ba0*/  BRA.U UP0, `(.L_x_29) ;  /* 0x0000000100047547 */ /* 0x000fea000b800000 */
[----:B-1----:R-:W-:Y:S05]  /*1bb0*/  BPT.TRAP 0x1 ;  /* 0x000000040000795c */ /* 0x002fea0000300000 */
.L_x_29:
[----:B------:R-:W-:Y:S04]  /*1bc0*/  BSSY.RECONVERGENT B0, `(.L_x_30) ;  /* 0x0000003000007945 */ /* 0x000fe80003800200 */
[----:B------:R-:W-:Y:S05]  /*1bd0*/  @P2 BRA `(.L_x_31) ;  /* 0x0000000000042947 */ /* 0x000fea0003800000 */
[----:B-1----:R-:W-:Y:S05]  /*1be0*/  BPT.TRAP 0x1 ;  /* 0x000000040000795c */ /* 0x002fea0000300000 */
.L_x_31:
[----:B-1----:R-:W-:Y:S05]  /*1bf0*/  BSYNC.RECONVERGENT B0 ;  /* 0x0000000000007941 */ /* 0x002fea0003800200 */
.L_x_30:
[----:B------:R-:W-:Y:S02]  /*1c00*/  UIADD3 UR6, UPT, UPT, UR7, 0x1, URZ ;  /* 0x0000000107067890 */ /* 0x000fe4000fffe0ff */
[----:B------:R-:W-:Y:S02]  /*1c10*/  UIADD3 UR22, UP1, UPT, UR28, 0x80, URZ ;  /* 0x000000801c167890 */ /* 0x000fe4000ff3e0ff */
[----:B------:R-:W-:Y:S02]  /*1c20*/  UISETP.NE.AND UP0, UPT, UR6, 0xc, UPT ;  /* 0x0000000c0600788c */ /* 0x000fe4000bf05270 */
[----:B------:R-:W-:Y:S02]  /*1c30*/  ULEA UR32, UR7, UR15, 0xc ;  /* 0x0000000f07207291 */ /* 0x000fe4000f8e60ff */
[----:B------:R-:W-:Y:S02]  /*1c40*/  USEL UR9, URZ, 0x1, UP0 ;  /* 0x00000001ff097887 */ /* 0x000fe40008000000 */
[----:B------:R-:W-:Y:S02]  /*1c50*/  USEL UR13, UR6, URZ, UP0 ;  /* 0x000000ff060d7287 */ /* 0x000fe40008000000 */
[----:B------:R-:W-:Y:S02]  /*1c60*/  USHF.L.U32 UR34, UR8, 0x5, URZ ;  /* 0x0000000508227899 */ /* 0x000fe400080006ff */
[----:B------:R-:W-:Y:S01]  /*1c70*/  ULEA UR6, UR13, UR15, 0x3 ;  /* 0x0000000f0d067291 */ /* 0x000fe2000f8e18ff */
[----:B------:R-:W-:Y:S01]  /*1c80*/  LOP3.LUT R12, R12, UR9, RZ, 0x3c, !PT ;  /* 0x000000090c0c7c12 */ /* 0x000fe2000f8e3cff */
[----:B------:R-:W-:Y:S02]  /*1c90*/  UIADD3.X UR23, UPT, UPT, URZ, UR29, URZ, UP1, !UPT ;  /* 0x0000001dff177290 */ /* 0x000fe40008ffe4ff */
[----:B------:R-:W-:Y:S01]  /*1ca0*/  UIADD3 UR32, UPT, UPT, UR32, 0x6800, URZ ;  /* 0x0000680020207890 */ /* 0x000fe2000fffe0ff */
[----:B--2---:R-:W-:Y:S01]  /*1cb0*/  SHF.L.U32 R0, R12, 0x1f, RZ ;  /* 0x0000001f0c007819 */ /* 0x004fe200000006ff */
[----:B------:R-:W-:Y:S02]  /*1cc0*/  UIADD3 UR10, UP0, UPT, UR28, 0x180, URZ ;  /* 0x000001801c0a7890 */ /* 0x000fe4000ff1e0ff */
[----:B------:R-:W-:Y:S01]  /*1cd0*/  UIADD3 UR8, UPT, UPT, UR8, 0x1, URZ ;  /* 0x0000000108087890 */ /* 0x000fe2000fffe0ff */
[----:B------:R4:W1:Y:S01]  /*1ce0*/  SYNCS.PHASECHK.TRANS64.TRYWAIT P0, [UR6+0x60], R0 ;  /* 0x00006000ff0075a7 */ /* 0x0008620008001106 */
[----:B------:R-:W-:Y:S02]  /*1cf0*/  UIMAD UR6, UR7, 0x1800, UR4 ;  /* 0x00001800070678a4 */ /* 0x000fe4000f8e0204 */
[----:B------:R-:W-:Y:S02]  /*1d00*/  UIADD3.X UR11, UPT, UPT, URZ, UR29, URZ, UP0, !UPT ;  /* 0x0000001dff0b7290 */ /* 0x000fe400087fe4ff */
[----:B------:R-:W-:Y:S01]  /*1d10*/  ULEA UR6, UR6, UR15, 0x1 ;  /* 0x0000000f06067291 */ /* 0x000fe2000f8e08ff */
[----:B------:R-:W-:Y:S01]  /*1d20*/  UMOV UR24, 0x0 ;  /* 0x0000000000187882 */ /* 0x000fe20000000000 */
[----:B------:R-:W-:Y:S02]  /*1d30*/  UMOV UR25, 0x10000000 ;  /* 0x1000000000197882 */ /* 0x000fe40000000000 */
[----:B------:R-:W-:Y:S01]  /*1d40*/  UIADD3 UR16, UPT, UPT, UR6, 0x12800, URZ ;  /* 0x0001280006107890 */ /* 0x000fe2000fffe0ff */
[----:B------:R4:W-:Y:S01]  /*1d50*/  UTMALDG.3D [UR32], [UR22], desc[UR24] ;  /* 0x00001820160075b4 */ /* 0x0009e20008011000 */
[----:B------:R-:W-:Y:S01]  /*1d60*/  UISETP.NE.AND UP0, UPT, UR8, UR21, UPT ;  /* 0x000000150800728c */ /* 0x000fe2000bf05270 */
[----:B------:R-:W-:Y:S01]  /*1d70*/  UMOV UR6, 0x30000 ;  /* 0x0003000000067882 */ /* 0x000fe20000000000 */
[----:B------:R-:W-:Y:S01]  /*1d80*/  UMOV UR20, UR36 ;  /* 0x0000002400147c82 */ /* 0x000fe20008000000 */
[----:B------:R-:W-:Y:S01]  /*1d90*/  UMOV UR17, UR33 ;  /* 0x0000002100117c82 */ /* 0x000fe20008000000 */
[----:B------:R-:W-:Y:S01]  /*1da0*/  UMOV UR18, UR34 ;  /* 0x0000002200127c82 */ /* 0x000fe20008000000 */
[----:B------:R-:W-:Y:S02]  /*1db0*/  UMOV UR14, UR21 ;  /* 0x00000015000e7c82 */ /* 0x000fe40008000000 */
[----:B------:R4:W-:Y:S01]  /*1dc0*/  UTMALDG.3D.MULTICAST [UR16], [UR10], UR6, desc[UR24] ;  /* 0x000018100a0073b4 */ /* 0x0009e20008011806 */
[----:B------:R-:W-:Y:S01]  /*1dd0*/  UMOV UR7, UR13 ;  /* 0x0000000d00077c82 */ /* 0x000fe20008000000 */
[----:B------:R-:W-:Y:S05]  /*1de0*/  BRA.U UP0, `(.L_x_32) ;  /* 0xfffffffd00487547 */ /* 0x000fea000b83ffff */
.L_x_26:
[----:B----4-:R-:W-:Y:S01]  /*1df0*/  ULEA UR6, UR13, UR15, 0x3 ;  /* 0x0000000f0d067291 */ /* 0x010fe2000f8e18ff */
[----:B--2---:R-:W-:Y:S01]  /*1e00*/  SHF.L.U32 R0, R12, 0x1f, RZ ;  /* 0x0000001f0c007819 */ /* 0x004fe200000006ff */
[----:B------:R-:W-:Y:S01]  /*1e10*/  @!P1 SYNCS.ARRIVE.TRANS64.A1T0 RZ, [UR15+0xf8], RZ ;  /* 0x0000f8ffffff99a7 */ /* 0x000fe2000810000f */
[----:B------:R-:W-:-:S06]  /*1e20*/  UISETP.GT.AND UP0, UPT, UR43, UR41, UPT ;  /* 0x000000292b00728c */ /* 0x000fcc000bf04270 */
[----:B-1-3--:R1:W2:Y:S03]  /*1e30*/  SYNCS.PHASECHK.TRANS64.TRYWAIT P0, [UR6+0x60], R0 ;  /* 0x00006000ff0075a7 */ /* 0x00a2a60008001106 */
[----:B------:R-:W-:Y:S05]  /*1e40*/  BRA.U !UP0, `(.L_x_33) ;  /* 0x0000000108bc7547 */ /* 0x000fea000b800000 */
[----:B------:R-:W-:Y:S01]  /*1e50*/  UIADD3 UR27, UPT, UPT, UR44, UR14, URZ ;  /* 0x0000000e2c1b7290 */ /* 0x000fe2000fffe0ff */
[----:B------:R-:W-:-:S11]  /*1e60*/  UMOV UR6, UR13 ;  /* 0x0000000d00067c82 */ /* 0x000fd60008000000 */
.L_x_39:
[----:B--2---:R-:W-:Y:S01]  /*1e70*/  @!P3 MOV R2, 0x4000 ;  /* 0x000040000002b802 */ /* 0x004fe20000000f00 */
[----:B---3--:R-:W-:Y:S01]  /*1e80*/  ULEA UR9, UR6, UR15, 0x3 ;  /* 0x0000000f06097291 */ /* 0x008fe2000f8e18ff */
[----:B--2-4-:R-:W-:Y:S11]  /*1e90*/  @P0 BRA `(.L_x_34) ;  /* 0x00000000000c0947 */ /* 0x014ff60003800000 */
[----:B------:R-:W-:Y:S04]  /*1ea0*/  SHF.L.U32 R3, R12, 0x1f, RZ ;  /* 0x0000001f0c037819 */ /* 0x000fe800000006ff */
[----:B------:R-:W2:Y:S02]  /*1eb0*/  SYNCS.PHASECHK.TRANS64.TRYWAIT P0, [UR9+0x60], R3 ;  /* 0x00006003ff0075a7 */ /* 0x000ea40008001109 */
[----:B--2---:R-:W-:Y:S05]  /*1ec0*/  @!P0 BRA `(.L_x_35) ;  /* 0x0000006c00d48947 */ /* 0x004fea0003800000 */
.L_x_34:
[----:B------:R2:W-:Y:S01]  /*1ed0*/  @!P3 SYNCS.ARRIVE.TRANS64 RZ, [UR9], R2 ;  /* 0x00000002ffffb9a7 */ /* 0x0005e20008000009 */
[----:B------:R-:W-:Y:S04]  /*1ee0*/  ULOP3.LUT UR7, UR26, 0x2, URZ, 0xfc, !UPT ;  /* 0x000000021a077892 */ /* 0x000fe8000f8efcff */
[----:B------:R-:W-:Y:S09]  /*1ef0*/  UISETP.NE.AND UP0, UPT, UR7, 0x2, UPT ;  /* 0x000000020700788c */ /* 0x000ff2000bf05270 */
[----:B------:R-:W-:Y:S05]  /*1f00*/  BRA.U UP0, `(.L_x_36) ;  /* 0x0000000100047547 */ /* 0x000fea000b800000 */
[----:B------:R-:W-:Y:S05]  /*1f10*/  BPT.TRAP 0x1 ;  /* 0x000000040000795c */ /* 0x000fea0000300000 */
.L_x_36:
[----:B------:R-:W-:Y:S04]  /*1f20*/  BSSY.RECONVERGENT B0, `(.L_x_37) ;  /* 0x0000003000007945 */ /* 0x000fe80003800200 */
[----:B------:R-:W-:Y:S05]  /*1f30*/  @P2 BRA `(.L_x_38) ;  /* 0x0000000000042947 */ /* 0x000fea0003800000 */
[----:B------:R-:W-:Y:S05]  /*1f40*/  BPT.TRAP 0x1 ;  /* 0x000000040000795c */ /* 0x000fea0000300000 */
.L_x_38:
[----:B------:R-:W-:Y:S05]  /*1f50*/  BSYNC.RECONVERGENT B0 ;  /* 0x0000000000007941 */ /* 0x000fea0003800200 */
.L_x_37:
[----:B------:R-:W-:Y:S02]  /*1f60*/  UIADD3 UR7, UPT, UPT, UR6, 0x1, URZ ;  /* 0x0000000106077890 */ /* 0x000fe4000fffe0ff */
[----:B------:R-:W-:Y:S02]  /*1f70*/  UIADD3 UR22, UP1, UPT, UR28, 0x80, URZ ;  /* 0x000000801c167890 */ /* 0x000fe4000ff3e0ff */
[----:B------:R-:W-:Y:S02]  /*1f80*/  UISETP.NE.AND UP0, UPT, UR7, 0xc, UPT ;  /* 0x0000000c0700788c */ /* 0x000fe4000bf05270 */
[----:B------:R-:W-:Y:S02]  /*1f90*/  USHF.L.U32 UR10, UR14, 0x5, URZ ;  /* 0x000000050e0a7899 */ /* 0x000fe400080006ff */
[----:B------:R-:W-:Y:S02]  /*1fa0*/  USEL UR8, URZ, 0x1, UP0 ;  /* 0x00000001ff087887 */ /* 0x000fe40008000000 */
[----:B------:R-:W-:Y:S02]  /*1fb0*/  USEL UR13, UR7, URZ, UP0 ;  /* 0x000000ff070d7287 */ /* 0x000fe40008000000 */
[----:B------:R-:W-:Y:S02]  /*1fc0*/  UIADD3.X UR23, UPT, UPT, URZ, UR29, URZ, UP1, !UPT ;  /* 0x0000001dff177290 */ /* 0x000fe40008ffe4ff */
[----:B------:R-:W-:Y:S01]  /*1fd0*/  ULEA UR7, UR13, UR15, 0x3 ;  /* 0x0000000f0d077291 */ /* 0x000fe2000f8e18ff */
[----:B------:R-:W-:Y:S01]  /*1fe0*/  LOP3.LUT R12, R12, UR8, RZ, 0x3c, !PT ;  /* 0x000000080c0c7c12 */ /* 0x000fe2000f8e3cff */
[----:B------:R-:W-:Y:S02]  /*1ff0*/  ULEA UR8, UR6, UR15, 0xc ;  /* 0x0000000f06087291 */ /* 0x000fe4000f8e60ff */
[----:B------:R-:W-:Y:S01]  /*2000*/  UIADD3 UR24, UP0, UPT, UR28, 0x180, URZ ;  /* 0x000001801c187890 */ /* 0x000fe2000ff1e0ff */
[----:B-1----:R-:W-:Y:S01]  /*2010*/  SHF.L.U32 R0, R12, 0x1f, RZ ;  /* 0x0000001f0c007819 */ /* 0x002fe200000006ff */
[----:B------:R-:W-:Y:S02]  /*2020*/  UIADD3 UR8, UPT, UPT, UR8, 0x6800, URZ ;  /* 0x0000680008087890 */ /* 0x000fe4000fffe0ff */
[----:B------:R-:W-:Y:S01]  /*2030*/  UIMAD UR16, UR6, 0x3000, UR5 ;  /* 0x00003000061078a4 */ /* 0x000fe2000f8e0205 */
[----:B------:R3:W4:Y:S01]  /*2040*/  SYNCS.PHASECHK.TRANS64.TRYWAIT P0, [UR7+0x60], R0 ;  /* 0x00006000ff0075a7 */ /* 0x0007220008001107 */
[----:B------:R-:W-:Y:S01]  /*2050*/  UMOV UR30, 0x0 ;  /* 0x00000000001e7882 */ /* 0x000fe20000000000 */
[----:B------:R-:W-:Y:S01]  /*2060*/  UMOV UR31, 0x10000000 ;  /* 0x10000000001f7882 */ /* 0x000fe20000000000 */
[----:B------:R-:W-:Y:S01]  /*2070*/  UMOV UR11, UR35 ;  /* 0x00000023000b7c82 */ /* 0x000fe20008000000 */
[----:B------:R-:W-:Y:S01]  /*2080*/  UMOV UR12, UR36 ;  /* 0x00000024000c7c82 */ /* 0x000fe20008000000 */
[----:B------:R-:W-:Y:S01]  /*2090*/  UIADD3.X UR25, UPT, UPT, URZ, UR29, URZ, UP0, !UPT ;  /* 0x0000001dff197290 */ /* 0x000fe200087fe4ff */
[----:B------:R3:W-:Y:S01]  /*20a0*/  UTMALDG.3D [UR8], [UR22], desc[UR30] ;  /* 0x00001e08160075b4 */ /* 0x0007e20008011000 */
[----:B------:R-:W-:Y:S01]  /*20b0*/  UIADD3 UR14, UPT, UPT, UR14, 0x1, URZ ;  /* 0x000000010e0e7890 */ /* 0x000fe2000fffe0ff */
[----:B------:R-:W-:Y:S01]  /*20c0*/  UMOV UR7, 0x30000 ;  /* 0x0003000000077882 */ /* 0x000fe20000000000 */
[----:B------:R-:W-:Y:S01]  /*20d0*/  UMOV UR20, UR36 ;  /* 0x0000002400147c82 */ /* 0x000fe20008000000 */
[----:B------:R-:W-:Y:S01]  /*20e0*/  UMOV UR17, UR9 ;  /* 0x0000000900117c82 */ /* 0x000fe20008000000 */
[----:B------:R-:W-:Y:S01]  /*20f0*/  UMOV UR18, UR10 ;  /* 0x0000000a00127c82 */ /* 0x000fe20008000000 */
[----:B------:R-:W-:Y:S02]  /*2100*/  UISETP.NE.AND UP0, UPT, UR14, UR27, UPT ;  /* 0x0000001b0e00728c */ /* 0x000fe4000bf05270 */
[----:B------:R3:W-:Y:S01]  /*2110*/  UTMALDG.3D.MULTICAST [UR16], [UR24], UR7, desc[UR30] ;  /* 0x00001e10180073b4 */ /* 0x0007e20008011807 */
[----:B------:R-:W-:Y:S06]  /*2120*/  UMOV UR6, UR13 ;  /* 0x0000000d00067c82 */ /* 0x000fec0008000000 */
[----:B------:R-:W-:Y:S05]  /*2130*/  BRA.U UP0, `(.L_x_39) ;  /* 0xfffffffd004c7547 */ /* 0x000fea000b83ffff */
.L_x_33:
[C---:B------:R-:W-:Y:S01]  /*2140*/  LEA R3, R11.reuse, UR15, 0x3 ;  /* 0x0000000f0b037c11 */ /* 0x040fe2000f8e18ff */
[----:B------:R-:W-:Y:S01]  /*2150*/  NOP ;  /* 0x0000000000007918 */ /* 0x000fe20000000000 */
[----:B-1-3--:R-:W-:Y:S02]  /*2160*/  SHF.L.U32 R0, R10, 0x1f, RZ ;  /* 0x0000001f0a007819 */ /* 0x00afe400000006ff */
[----:B------:R-:W-:Y:S02]  /*2170*/  LEA R5, R11, UR15, 0x4 ;  /* 0x0000000f0b057c11 */ /* 0x000fe4000f8e20ff */
[----:B--2-4-:R-:W1:Y:S02]  /*2180*/  SYNCS.PHASECHK.TRANS64.TRYWAIT P0, [R3+URZ+0x100], R0 ;  /* 0x00010000030075a7 */ /* 0x014e6400080011ff */
[----:B-1----:R-:W-:Y:S05]  /*2190*/  @!P0 BRA `(.L_x_40) ;  /* 0x0000006c00388947 */ /* 0x002fea0003800000 */
.L_x_141:
[----:B------:R-:W2:Y:S01]  /*21a0*/  LDS.128 R4, [R5+0x190] ;  /* 0x0001900005047984 */ /* 0x000ea20000000c00 */
[----:B------:R-:W-:Y:S01]  /*21b0*/  UISETP.GE.AND UP0, UPT, UR42, 0x1, UPT ;  /* 0x000000012a00788c */ /* 0x000fe2000bf06270 */
[----:B------:R-:W-:Y:S01]  /*21c0*/  @!PT LDS RZ, [RZ] ;  /* 0x00000000fffff984 */ /* 0x000fe20000000800 */
[----:B------:R-:W-:Y:S01]  /*21d0*/  @!PT LDS RZ, [RZ] ;  /* 0x00000000fffff984 */ /* 0x000fe20000000800 */
[----:B------:R-:W-:Y:S01]  /*21e0*/  @!PT LDS RZ, [RZ] ;  /* 0x00000000fffff984 */ /* 0x000fe20000000800 */
[----:B------:R-:W-:Y:S01]  /*21f0*/  @!PT LDS RZ, [RZ] ;  /* 0x00000000fffff984 */ /* 0x000fe20000000800 */
[----:B------:R3:W-:Y:S06]  /*2200*/  MEMBAR.ALL.CTA ;  /* 0x0000000000007992 */ /* 0x0007ec0000008000 */
[----:B---3--:R-:W3:Y:S01]  /*2210*/  FENCE.VIEW.ASYNC.S ;  /* 0x00000000000073c6 */ /* 0x008ee20000000000 */
[----:B--2---:R-:W-:-:S13]  /*2220*/  LOP3.LUT P0, RZ, R6, 0x1, RZ, 0xc0, !PT ;  /* 0x0000000106ff7812 */ /* 0x004fda000780c0ff */
[----:B---3--:R-:W-:Y:S01]  /*2230*/  VOTEU.ANY UP1, P0 ;  /* 0x0000000000ff7886 */ /* 0x008fe20000020100 */
[----:B------:R-:W-:-:S13]  /*2240*/  PLOP3.LUT P0, PT, PT, PT, UP1, 0x80, 0x8 ;  /* 0x000000000008781c */ /* 0x000fda0003f0f018 */
[----:B-1----:R-:W-:Y:S02]  /*2250*/  @P0 LOP3.LUT R0, R5, 0xffff, RZ, 0xc0, !PT ;  /* 0x0000ffff05000812 */ /* 0x002fe400078ec0ff */
[----:B------:R-:W-:Y:S02]  /*2260*/  @P0 MOV R2, R4 ;  /* 0x0000000400020202 */ /* 0x000fe40000000f00 */
[----:B------:R-:W-:Y:S01]  /*2270*/  @P0 R2UR UR7, R0 ;  /* 0x00000000000702ca */ /* 0x000fe200000e0000 */
[----:B------:R-:W-:Y:S01]  /*2280*/  VIADD R0, R3, 0x110 ;  /* 0x0000011003007836 */ /* 0x000fe20000000000 */
[----:B------:R-:W-:Y:S02]  /*2290*/  @P0 SHF.R.U32.HI R4, RZ, 0x10, R5 ;  /* 0x00000010ff040819 */ /* 0x000fe40000011605 */
[----:B------:R-:W-:Y:S02]  /*22a0*/  @P0 R2UR UR8, R2 ;  /* 0x00000000020802ca */ /* 0x000fe400000e0000 */
[----:B------:R-:W-:-:S02]  /*22b0*/  PRMT R0, RZ, 0x654, R0 ;  /* 0x00000654ff007816 */ /* 0x000fc40000000000 */
[----:B------:R-:W-:Y:S02]  /*22c0*/  @P0 R2UR UR6, R4 ;  /* 0x00000000040602ca */ /* 0x000fe400000e0000 */
[----:B------:R1:W-:Y:S03]  /*22d0*/  SYNCS.ARRIVE.TRANS64.RED.A1T0 RZ, [R0+URZ], RZ ;  /* 0x000000ff00ff79a7 */ /* 0x0003e600081004ff */
[----:B------:R-:W-:-:S04]  /*22e0*/  @UP1 UMOV UR37, UR7 ;  /* 0x0000000700251c82 */ /* 0x000fc80008000000 */
[----:B------:R-:W-:-:S04]  /*22f0*/  @UP1 UMOV UR38, UR8 ;  /* 0x0000000800261c82 */ /* 0x000fc80008000000 */
[----:B------:R-:W-:Y:S01]  /*2300*/  @UP1 UMOV UR36, UR6 ;  /* 0x0000000600241c82 */ /* 0x000fe20008000000 */
[----:B------:R-:W-:Y:S05]  /*2310*/  BRA.U !UP0, `(.L_x_41) ;  /* 0x0000000108d47547 */ /* 0x000fea000b800000 */
[----:B------:R-:W2:Y:S01]  /*2320*/  LDCU.128 UR16, c[0x0][0xb10] ;  /* 0x00016200ff1077ac */ /* 0x000ea20008000c00 */
[----:B------:R-:W3:Y:S01]  /*2330*/  LDCU UR12, c[0x0][0xb20] ;  /* 0x00016400ff0c77ac */ /* 0x000ee20008000800 */
[----:B------:R-:W4:Y:S01]  /*2340*/  LDCU UR20, c[0x0][0xb0c] ;  /* 0x00016180ff1477ac */ /* 0x000f220008000800 */
[----:B------:R-:W1:Y:S01]  /*2350*/  LDCU.64 UR10, c[0x0][0xb28] ;  /* 0x00016500ff0a77ac */ /* 0x000e620008000a00 */
[----:B------:R-:W-:Y:S02]  /*2360*/  UISETP.NE.AND UP3, UPT, UR42, 0x1, UPT ;  /* 0x000000012a00788c */ /* 0x000fe4000bf65270 */
[----:B--2---:R-:W-:Y:S02]  /*2370*/  UIMAD.WIDE.U32 UR8, UR39, UR19, URZ ;  /* 0x00000013270872a5 */ /* 0x004fe4000f8e00ff */
[----:B------:R-:W-:Y:S02]  /*2380*/  UIMAD.WIDE.U32 UR6, UR40, UR16, URZ ;  /* 0x00000010280672a5 */ /* 0x000fe4000f8e00ff */
[----:B------:R-:W-:-:S02]  /*2390*/  UISETP.NE.AND UP0, UPT, UR18, 0x1, UPT ;  /* 0x000000011200788c */ /* 0x000fc4000bf05270 */
[----:B------:R-:W-:Y:S01]  /*23a0*/  UIMAD.WIDE.U32 UR30, UR37, UR19, URZ ;  /* 0x00000013251e72a5 */ /* 0x000fe2000f8e00ff */
[----:B------:R-:W-:Y:S02]  /*23b0*/  UMOV UR8, UR9 ;  /* 0x0000000900087c82 */ /* 0x000fe40008000000 */
[----:B------:R-:W-:Y:S01]  /*23c0*/  UMOV UR6, UR7 ;  /* 0x0000000700067c82 */ /* 0x000fe20008000000 */
[----:B---3--:R-:W-:Y:S02]  /*23d0*/  USHF.R.U32.HI UR8, URZ, UR12, UR8 ;  /* 0x0000000cff087299 */ /* 0x008fe40008011608 */
[----:B----4-:R-:W-:Y:S02]  /*23e0*/  UISETP.NE.AND UP2, UPT, UR20, 0x1, UPT ;  /* 0x000000011400788c */ /* 0x010fe4000bf45270 */
[----:B------:R-:W-:Y:S02]  /*23f0*/  USHF.R.U32.HI UR6, URZ, UR17, UR6 ;  /* 0x00000011ff067299 */ /* 0x000fe40008011606 */
[----:B------:R-:W-:-:S02]  /*2400*/  USEL UR7, UR39, UR8, !UP0 ;  /* 0x0000000827077287 */ /* 0x000fc4000c000000 */
[----:B------:R-:W-:Y:S02]  /*2410*/  USEL UR8, UR40, UR6, !UP2 ;  /* 0x0000000628087287 */ /* 0x000fe4000d000000 */
[----:B-1----:R-:W-:Y:S01]  /*2420*/  UIMAD.WIDE.U32 UR22, UR7, UR10, URZ ;  /* 0x0000000a071672a5 */ /* 0x002fe2000f8e00ff */
[----:B------:R-:W-:Y:S01]  /*2430*/  UMOV UR6, UR31 ;  /* 0x0000001f00067c82 */ /* 0x000fe20008000000 */
[----:B------:R-:W-:Y:S02]  /*2440*/  UIMAD.WIDE.U32 UR24, UR38, UR16, URZ ;  /* 0x00000010261872a5 */ /* 0x000fe4000f8e00ff */
[----:B------:R-:W-:-:S03]  /*2450*/  UIMAD.WIDE.U32 UR30, UR8, UR10, URZ ;  /* 0x0000000a081e72a5 */ /* 0x000fc6000f8e00ff */
[----:B------:R-:W-:Y:S01]  /*2460*/  UMOV UR22, UR23 ;  /* 0x0000001700167c82 */ /* 0x000fe20008000000 */
[----:B------:R-:W-:Y:S02]  /*2470*/  USHF.R.U32.HI UR6, URZ, UR12, UR6 ;  /* 0x0000000cff067299 */ /* 0x000fe40008011606 */
[----:B------:R-:W-:Y:S01]  /*2480*/  @UP3 USHF.R.U32.HI UR7, URZ, UR11, UR22 ;  /* 0x0000000bff073299 */ /* 0x000fe20008011616 */
[----:B------:R-:W-:Y:S01]  /*2490*/  UMOV UR24, UR25 ;  /* 0x0000001900187c82 */ /* 0x000fe20008000000 */
[----:B------:R-:W-:Y:S01]  /*24a0*/  UMOV UR30, UR31 ;  /* 0x0000001f001e7c82 */ /* 0x000fe20008000000 */
[----:B------:R-:W-:Y:S02]  /*24b0*/  USHF.R.U32.HI UR17, URZ, UR17, UR24 ;  /* 0x00000011ff117299 */ /* 0x000fe40008011618 */
[----:B------:R-:W-:Y:S02]  /*24c0*/  USEL UR6, UR37, UR6, !UP0 ;  /* 0x0000000625067287 */ /* 0x000fe4000c000000 */
[----:B------:R-:W-:-:S02]  /*24d0*/  @UP3 USHF.R.U32.HI UR8, URZ, UR11, UR30 ;  /* 0x0000000bff083299 */ /* 0x000fc4000801161e */
[----:B------:R-:W-:Y:S02]  /*24e0*/  UIMAD UR9, UR42, UR7, URZ ;  /* 0x000000072a0972a4 */ /* 0x000fe4000f8e02ff */
[----:B------:R-:W-:Y:S02]  /*24f0*/  USEL UR7, UR38, UR17, !UP2 ;  /* 0x0000001126077287 */ /* 0x000fe4000d000000 */
[----:B------:R-:W-:Y:S02]  /*2500*/  UIMAD UR12, UR42, UR8, URZ ;  /* 0x000000082a0c72a4 */ /* 0x000fe4000f8e02ff */
[----:B------:R-:W-:Y:S02]  /*2510*/  UISETP.GE.AND UP0, UPT, UR6, UR9, UPT ;  /* 0x000000090600728c */ /* 0x000fe4000bf06270 */
[----:B------:R-:W-:Y:S02]  /*2520*/  UIMAD.WIDE.U32 UR22, UR6, UR10, URZ ;  /* 0x0000000a061672a5 */ /* 0x000fe4000f8e00ff */
[----:B------:R-:W-:-:S02]  /*2530*/  UISETP.GE.OR UP0, UPT, UR7, UR12, UP0 ;  /* 0x0000000c0700728c */ /* 0x000fc40008706670 */
[----:B------:R-:W-:Y:S02]  /*2540*/  UIMAD.WIDE.U32 UR16, UR7, UR10, URZ ;  /* 0x0000000a071072a5 */ /* 0x000fe4000f8e00ff */
[----:B------:R-:W-:Y:S01]  /*2550*/  UIADD3 UR12, UPT, UPT, -UR6, URZ, URZ ;  /* 0x000000ff060c7290 */ /* 0x000fe2000fffe1ff */
[----:B------:R-:W-:Y:S01]  /*2560*/  UMOV UR10, UR23 ;  /* 0x00000017000a7c82 */ /* 0x000fe20008000000 */
[----:B------:R-:W-:Y:S02]  /*2570*/  UIADD3 UR14, UPT, UPT, -UR7, URZ, URZ ;  /* 0x000000ff070e7290 */ /* 0x000fe4000fffe1ff */
[----:B------:R-:W-:-:S03]  /*2580*/  USHF.R.U32.HI UR10, URZ, UR11, UR10 ;  /* 0x0000000bff0a7299 */ /* 0x000fc6000801160a */
[----:B------:R-:W-:Y:S01]  /*2590*/  @!UP0 UMOV UR9, UR17 ;  /* 0x0000001100098c82 */ /* 0x000fe20008000000 */
[----:B------:R-:W-:Y:S02]  /*25a0*/  UIMAD UR12, UR18, UR12, UR37 ;  /* 0x0000000c120c72a4 */ /* 0x000fe4000f8e0225 */
[----:B------:R-:W-:Y:S02]  /*25b0*/  USEL UR10, UR6, UR10, !UP3 ;  /* 0x0000000a060a7287 */ /* 0x000fe4000d800000 */
[----:B------:R-:W-:Y:S02]  /*25c0*/  @!UP0 USHF.R.U32.HI UR9, URZ, UR11, UR9 ;  /* 0x0000000bff098299 */ /* 0x000fe40008011609 */
[----:B------:R-:W-:Y:S02]  /*25d0*/  UIADD3 UR11, UPT, UPT, -UR10, URZ, URZ ;  /* 0x000000ff0a0b7290 */ /* 0x000fe4000fffe1ff */
[----:B------:R-:W-:Y:S02]  /*25e0*/  @!UP0 USEL UR9, UR7, UR9, !UP3 ;  /* 0x0000000907098287 */ /* 0x000fe4000d800000 */
[----:B------:R-:W-:-:S02]  /*25f0*/  UIMAD UR11, UR42, UR11, UR6 ;  /* 0x0000000b2a0b72a4 */ /* 0x000fc4000f8e0206 */
[----:B------:R-:W-:Y:S02]  /*2600*/  @!UP0 UIADD3 UR10, UPT, UPT, UR10, -UR9, URZ ;  /* 0x800000090a0a8290 */ /* 0x000fe4000fffe0ff */
[----:B------:R-:W-:Y:S02]  /*2610*/  @!UP0 UIMAD UR9, UR11, UR8, UR9 ;  /* 0x000000080b0982a4 */ /* 0x000fe4000f8e0209 */
[----:B------:R-:W-:Y:S02]  /*2620*/  @!UP0 UIMAD UR6, UR42, UR10, UR7 ;  /* 0x0000000a2a0682a4 */ /* 0x000fe4000f8e0207 */
[----:B------:R-:W-:Y:S02]  /*2630*/  UIMAD UR8, UR20, UR14, UR38 ;  /* 0x0000000e140872a4 */ /* 0x000fe4000f8e0226 */
[----:B------:R-:W-:Y:S01]  /*2640*/  UIMAD UR37, UR6, UR18, UR12 ;  /* 0x00000012062572a4 */ /* 0x000fe2000f8e020c */
[----:B------:R-:W-:Y:S02]  /*2650*/  @!UP0 UMOV UR7, UR9 ;  /* 0x0000000900078c82 */ /* 0x000fe40008000000 */
[----:B------:R-:W-:-:S12]  /*2660*/  UIMAD UR38, UR7, UR20, UR8 ;  /* 0x00000014072672a4 */ /* 0x000fd8000f8e0208 */
.L_x_41:
[----:B------:R-:W2:Y:S02]  /*2670*/  LDCU UR6, c[0x0][0xb30] ;  /* 0x00016600ff0677ac */ /* 0x000ea40008000800 */
[----:B--2---:R-:W-:-:S09]  /*2680*/  UISETP.NE.AND UP0, UPT, UR6, 0x1, UPT ;  /* 0x000000010600788c */ /* 0x004fd2000bf05270 */
[----:B------:R-:W-:Y:S05]  /*2690*/  BRA.U UP0, `(.L_x_42) ;  /* 0x0000000100447547 */ /* 0x000fea000b800000 */
[----:B------:R-:W2:Y:S01]  /*26a0*/  LDCU.128 UR16, c[0x0][0xb10] ;  /* 0x00016200ff1077ac */ /* 0x000ea20008000c00 */
[----:B------:R-:W3:Y:S01]  /*26b0*/  LDCU UR10, c[0x0][0xb0c] ;  /* 0x00016180ff0a77ac */ /* 0x000ee20008000800 */
[----:B------:R-:W4:Y:S01]  /*26c0*/  LDCU UR11, c[0x0][0xb20] ;  /* 0x00016400ff0b77ac */ /* 0x000f220008000800 */
[----:B--2---:R-:W-:Y:S02]  /*26d0*/  UIMAD.WIDE.U32 UR8, UR38, UR16, URZ ;  /* 0x00000010260872a5 */ /* 0x004fe4000f8e00ff */
[----:B------:R-:W-:Y:S02]  /*26e0*/  UIMAD.WIDE.U32 UR6, UR37, UR19, URZ ;  /* 0x00000013250672a5 */ /* 0x000fe4000f8e00ff */
[----:B---3--:R-:W-:Y:S02]  /*26f0*/  UISETP.NE.AND UP2, UPT, UR10, 0x1, UPT ;  /* 0x000000010a00788c */ /* 0x008fe4000bf45270 */
[----:B------:R-:W-:Y:S01]  /*2700*/  UISETP.NE.AND UP0, UPT, UR18, 0x1, UPT ;  /* 0x000000011200788c */ /* 0x000fe2000bf05270 */
[----:B------:R-:W-:-:S02]  /*2710*/  UMOV UR8, UR9 ;  /* 0x0000000900087c82 */ /* 0x000fc40008000000 */
[----:B------:R-:W-:Y:S01]  /*2720*/  UMOV UR6, UR7 ;  /* 0x0000000700067c82 */ /* 0x000fe20008000000 */
[----:B------:R-:W-:Y:S02]  /*2730*/  USHF.R.U32.HI UR17, URZ, UR17, UR8 ;  /* 0x00000011ff117299 */ /* 0x000fe40008011608 */
[----:B----4-:R-:W-:Y:S02]  /*2740*/  USHF.R.U32.HI UR6, URZ, UR11, UR6 ;  /* 0x0000000bff067299 */ /* 0x010fe40008011606 */
[----:B------:R-:W-:Y:S02]  /*2750*/  USEL UR7, UR38, UR17, !UP2 ;  /* 0x0000001126077287 */ /* 0x000fe4000d000000 */
[----:B------:R-:W-:-:S04]  /*2760*/  USEL UR6, UR37, UR6, !UP0 ;  /* 0x0000000625067287 */ /* 0x000fc8000c000000 */
[----:B------:R-:W-:Y:S02]  /*2770*/  UIADD3 UR8, UPT, UPT, UR7, -UR6, URZ ;  /* 0x8000000607087290 */ /* 0x000fe4000fffe0ff */
[----:B------:R-:W-:Y:S02]  /*2780*/  UIADD3 UR6, UPT, UPT, -UR7, UR6, URZ ;  /* 0x0000000607067290 */ /* 0x000fe4000fffe1ff */
[----:B------:R-:W-:Y:S02]  /*2790*/  UIMAD UR37, UR8, UR18, UR37 ;  /* 0x00000012082572a4 */ /* 0x000fe4000f8e0225 */
[----:B------:R-:W-:-:S12]  /*27a0*/  UIMAD UR38, UR6, UR10, UR38 ;  /* 0x0000000a062672a4 */ /* 0x000fd8000f8e0226 */
.L_x_42:
[----:B------:R-:W-:Y:S01]  /*27b0*/  VIADD R11, R11, 0x1 ;  /* 0x000000010b0b7836 */ /* 0x000fe20000000000 */
[----:B------:R-:W-:Y:S01]  /*27c0*/  R2UR UR6, R80 ;  /* 0x00000000500672ca */ /* 0x000fe200000e0000 */
[----:B------:R-:W-:Y:S01]  /*27d0*/  UIADD3 UR24, UPT, UPT, UR37, UR61, URZ ;  /* 0x0000003d25187290 */ /* 0x000fe2000fffe0ff */
[----:B------:R-:W-:Y:S02]  /*27e0*/  PLOP3.LUT P1, PT, PT, PT, PT, 0x80, 0x8 ;  /* 0x000000000008781c */ /* 0x000fe40003f2f070 */
[----:B------:R-:W-:-:S04]  /*27f0*/  ISETP.NE.AND P0, PT, R11, 0x2, PT ;  /* 0x000000020b00780c */ /* 0x000fc80003f05270 */
[----:B------:R-:W-:Y:S02]  /*2800*/  SEL R3, RZ, 0x1, P0 ;  /* 0x00000001ff037807 */ /* 0x000fe40000000000 */
[----:B------:R-:W-:Y:S02]  /*2810*/  SEL R11, R11, RZ, P0 ;  /* 0x000000ff0b0b7207 */ /* 0x000fe40000000000 */
[----:B------:R-:W-:Y:S01]  /*2820*/  LOP3.LUT R10, R10, R3, RZ, 0x3c, !PT ;  /* 0x000000030a0a7212 */ /* 0x000fe200078e3cff */
[----:B------:R-:W-:Y:S01]  /*2830*/  UIADD3 UR20, UPT, UPT, UR38, UR6, URZ ;  /* 0x0000000626147290 */ /* 0x000fe2000fffe0ff */
[----:B------:R-:W-:Y:S11]  /*2840*/  BRA.U UP1, `(.L_x_43) ;  /* 0xfffffff101547547 */ /* 0x000ff6000b83ffff */
[----:B------:R-:W-:Y:S01]  /*2850*/  UIADD3 UR15, UPT, UPT, UR15, 0x60, URZ ;  /* 0x000000600f0f7890 */ /* 0x000fe2000fffe0ff */
[----:B------:R-:W-:-:S03]  /*2860*/  SHF.L.U32 R3, R12, 0x1f, RZ ;  /* 0x0000001f0c037819 */ /* 0x000fc600000006ff */
[----:B------:R-:W-:-:S09]  /*2870*/  ULEA UR4, UR13, UR15, 0x3 ;  /* 0x0000000f0d047291 */ /* 0x000fd2000f8e18ff */
[----:B------:R-:W2:Y:S02]  /*2880*/  SYNCS.PHASECHK.TRANS64.TRYWAIT P0, [UR4], R3 ;  /* 0x00000003ff0075a7 */ /* 0x000ea40008001104 */
[----:B--2---:R-:W-:Y:S05]  /*2890*/  @!P0 BRA `(.L_x_44) ;  /* 0x00000064008c8947 */ /* 0x004fea0003800000 */
.L_x_143:
[----:B------:R-:W-:-:S04]  /*28a0*/  UIADD3 UR4, UPT, UPT, UR13, 0x1, URZ ;  /* 0x000000010d047890 */ /* 0x000fc8000fffe0ff */
[----:B------:R-:W-:-:S04]  /*28b0*/  UISETP.NE.AND UP0, UPT, UR4, 0xc, UPT ;  /* 0x0000000c0400788c */ /* 0x000fc8000bf05270 */
[----:B------:R-:W-:Y:S02]  /*28c0*/  USEL UR6, URZ, 0x1, UP0 ;  /* 0x00000001ff067887 */ /* 0x000fe40008000000 */
[----:B------:R-:W-:-:S04]  /*28d0*/  USEL UR4, UR4, URZ, UP0 ;  /* 0x000000ff04047287 */ /* 0x000fc80008000000 */
[----:B------:R-:W-:Y:S01]  /*28e0*/  ULEA UR5, UR4, UR15, 0x3 ;  /* 0x0000000f04057291 */ /* 0x000fe2000f8e18ff */
[----:B------:R-:W-:-:S04]  /*28f0*/  LOP3.LUT R2, R12, UR6, RZ, 0x3c, !PT ;  /* 0x000000060c027c12 */ /* 0x000fc8000f8e3cff */
[----:B-1----:R-:W-:-:S04]  /*2900*/  SHF.L.U32 R3, R2, 0x1f, RZ ;  /* 0x0000001f02037819 */ /* 0x002fc800000006ff */
[----:B------:R-:W1:Y:S02]  /*2910*/  SYNCS.PHASECHK.TRANS64.TRYWAIT P0, [UR5], R3 ;  /* 0x00000003ff0075a7 */ /* 0x000e640008001105 */
[----:B-1----:R-:W-:Y:S05]  /*2920*/  @!P0 BRA `(.L_x_45) ;  /* 0x0000006400808947 */ /* 0x002fea0003800000 */
.L_x_145:
        /* <DEDUP_REMOVED lines=9> */
.L_x_147:
        /* <DEDUP_REMOVED lines=9> */
.L_x_149:
        /* <DEDUP_REMOVED lines=9> */
.L_x_151:
        /* <DEDUP_REMOVED lines=9> */
.L_x_153:
        /* <DEDUP_REMOVED lines=9> */
.L_x_155:
        /* <DEDUP_REMOVED lines=9> */
.L_x_157:
        /* <DEDUP_REMOVED lines=9> */
.L_x_159:
        /* <DEDUP_REMOVED lines=9> */
.L_x_161:
        /* <DEDUP_REMOVED lines=9> */
.L_x_163:
[----:B------:R-:W-:-:S04]  /*2e40*/  UIADD3 UR4, UPT, UPT, UR4, 0x1, URZ ;  /* 0x0000000104047890 */ /* 0x000fc8000fffe0ff */
[----:B------:R-:W-:-:S04]  /*2e50*/  UISETP.NE.AND UP0, UPT, UR4, 0xc, UPT ;  /* 0x0000000c0400788c */ /* 0x000fc8000bf05270 */
[----:B------:R-:W-:Y:S02]  /*2e60*/  USEL UR5, URZ, 0x1, UP0 ;  /* 0x00000001ff057887 */ /* 0x000fe40008000000 */
[----:B------:R-:W-:-:S04]  /*2e70*/  USEL UR4, UR4, URZ, UP0 ;  /* 0x000000ff04047287 */ /* 0x000fc80008000000 */
[----:B------:R-:W-:Y:S01]  /*2e80*/  ULEA UR4, UR4, UR15, 0x3 ;  /* 0x0000000f04047291 */ /* 0x000fe2000f8e18ff */
[----:B-1----:R-:W-:-:S04]  /*2e90*/  LOP3.LUT R3, R2, UR5, RZ, 0x3c, !PT ;  /* 0x0000000502037c12 */ /* 0x002fc8000f8e3cff */
[----:B------:R-:W-:Y:S01]  /*2ea0*/  SHF.L.U32 R3, R3, 0x1f, RZ ;  /* 0x0000001f03037819 */ /* 0x000fe200000006ff */
[----:B------:R-:W-:-:S07]  /*2eb0*/  IMAD.U32 R0, RZ, RZ, UR4 ;  /* 0x00000004ff007e24 */ /* 0x000fce000f8e00ff */
.L_x_55:
[----:B-1----:R1:W2:Y:S02]  /*2ec0*/  SYNCS.PHASECHK.TRANS64.TRYWAIT P0, [R0+URZ], R3 ;  /* 0x00000003000075a7 */ /* 0x0022a400080011ff */
[----:B--2---:R-:W-:Y:S05]  /*2ed0*/  @!P0 NANOSLEEP.SYNCS 0x989680 ;  /* 0x009896800000895d */ /* 0x004fea0003900000 */
[----:B------:R-:W2:Y:S02]  /*2ee0*/  @!P0 SYNCS.PHASECHK.TRANS64 P0, [R0+URZ], R3 ;  /* 0x00000003000085a7 */ /* 0x000ea400080010ff */
[----:B--2---:R-:W-:Y:S05]  /*2ef0*/  @P0 EXIT ;  /* 0x000000000000094d */ /* 0x004fea0003800000 */
[----:B------:R-:W-:Y:S05]  /*2f00*/  BRA `(.L_x_55) ;  /* 0xfffffffc00ec7947 */ /* 0x000fea000383ffff */
.L_x_23:
[----:B------:R-:W1:Y:S02]  /*2f10*/  S2UR UR4, SR_CgaCtaId ;  /* 0x00000000000479c3 */ /* 0x000e640000008800 */
[----:B-1----:R-:W-:-:S04]  /*2f20*/  UISETP.NE.AND UP0, UPT, UR4, URZ, UPT ;  /* 0x000000ff0400728c */ /* 0x002fc8000bf05270 */
[----:B------:R-:W-:-:S09]  /*2f30*/  UISETP.NE.OR UP0, UPT, UR21, 0x1, UP0 ;  /* 0x000000011500788c */ /* 0x000fd20008705670 */
[----:B------:R-:W-:Y:S05]  /*2f40*/  BRA.U UP0, `(.L_x_56) ;  /* 0x00000005004c7547 */ /* 0x000fea000b800000 */
[----:B------:R-:W1:Y:S01]  /*2f50*/  S2UR UR5, SR_CgaCtaId ;  /* 0x00000000000579c3 */ /* 0x000e620000008800 */
[----:B------:R-:W-:Y:S01]  /*2f60*/  UMOV UR4, 0x400 ;  /* 0x0000040000047882 */ /* 0x000fe20000000000 */
[----:B------:R-:W-:Y:S01]  /*2f70*/  ISETP.GE.U32.AND P2, PT, R0, 0x2, PT ;  /* 0x000000020000780c */ /* 0x000fe20003f46070 */
[----:B------:R-:W-:Y:S01]  /*2f80*/  IMAD.MOV.U32 R12, RZ, RZ, 0x1 ;  /* 0x00000001ff0c7424 */ /* 0x000fe200078e00ff */
[----:B------:R-:W-:Y:S02]  /*2f90*/  CS2R R10, SRZ ;  /* 0x00000000000a7805 */ /* 0x000fe4000001ff00 */
[----:B------:R-:W-:Y:S01]  /*2fa0*/  CS2R R8, SRZ ;  /* 0x0000000000087805 */ /* 0x000fe2000001ff00 */
[----:B-1----:R-:W-:-:S03]  /*2fb0*/  ULEA UR6, UR5, UR4, 0x18 ;  /* 0x0000000405067291 */ /* 0x002fc6000f8ec0ff */
[----:B------:R-:W-:-:S09]  /*2fc0*/  UMOV UR5, URZ ;  /* 0x000000ff00057c82 */ /* 0x000fd20008000000 */
.L_x_60:
[----:B------:R-:W-:Y:S02]  /*2fd0*/  LEA R2, R8, UR6, 0x3 ;  /* 0x0000000608027c11 */ /* 0x000fe4000f8e18ff */
[----:B------:R-:W-:-:S03]  /*2fe0*/  SHF.L.U32 R5, R9, 0x1f, RZ ;  /* 0x0000001f09057819 */ /* 0x000fc600000006ff */
[----:B------:R-:W-:Y:S01]  /*2ff0*/  VIADD R4, R2, 0x170 ;  /* 0x0000017002047836 */ /* 0x000fe20000000000 */
[----:B------:R-:W1:Y:S02]  /*3000*/  SYNCS.PHASECHK.TRANS64.TRYWAIT P0, [R2+URZ+0x160], R5 ;  /* 0x00016005020075a7 */ /* 0x000e6400080011ff */
[----:B-1----:R-:W-:Y:S05]  /*3010*/  @!P0 BRA `(.L_x_57) ;  /* 0x0000006000b48947 */ /* 0x002fea0003800000 */
.L_x_164:
[----:B------:R-:W-:Y:S01]  /*3020*/  ULEA UR4, UR5, UR6, 0x3 ;  /* 0x0000000605047291 */ /* 0x000fe2000f8e18ff */
[----:B------:R-:W-:Y:S02]  /*3030*/  PRMT R4, RZ, 0x654, R4 ;  /* 0x00000654ff047816 */ /* 0x000fe40000000004 */
[----:B-1----:R-:W-:Y:S01]  /*3040*/  SHF.L.U32 R5, R12, 0x1f, RZ ;  /* 0x0000001f0c057819 */ /* 0x002fe200000006ff */
[----:B------:R-:W-:Y:S01]  /*3050*/  UIADD3 UR7, UPT, UPT, UR4, 0x100, URZ ;  /* 0x0000010004077890 */ /* 0x000fe2000fffe0ff */
[----:B------:R1:W-:Y:S05]  /*3060*/  SYNCS.ARRIVE.TRANS64.RED.A1T0 RZ, [R4+URZ], RZ ;  /* 0x000000ff04ff79a7 */ /* 0x0003ea00081004ff */
[----:B------:R-:W-:Y:S01]  /*3070*/  IMAD.U32 R7, RZ, RZ, UR7 ;  /* 0x00000007ff077e24 */ /* 0x000fe2000f8e00ff */
[----:B------:R-:W2:Y:S04]  /*3080*/  SYNCS.PHASECHK.TRANS64.TRYWAIT P0, [UR4+0x110], R5 ;  /* 0x00011005ff0075a7 */ /* 0x000ea80008001104 */
[----:B------:R-:W-:Y:S01]  /*3090*/  PRMT R6, R0, 0x654, R7 ;  /* 0x0000065400067816 */ /* 0x000fe20000000007 */
[----:B-1----:R-:W-:Y:S01]  /*30a0*/  @!P2 IMAD.MOV.U32 R4, RZ, RZ, 0x10 ;  /* 0x00000010ff04a424 */ /* 0x002fe200078e00ff */
[----:B--2---:R-:W-:Y:S06]  /*30b0*/  @!P0 BRA `(.L_x_58) ;  /* 0x0000006000a08947 */ /* 0x004fec0003800000 */
.L_x_166:
[----:B------:R-:W-:Y:S01]  /*30c0*/  ULEA UR8, UR5, UR6, 0x4 ;  /* 0x0000000605087291 */ /* 0x000fe2000f8e20ff */
[----:B------:R-:W-:Y:S01]  /*30d0*/  SEL R3, R6, R3, !P2 ;  /* 0x0000000306037207 */ /* 0x000fe20005000000 */
[----:B------:R-:W-:Y:S01]  /*30e0*/  UIADD3 UR9, UPT, UPT, UR4, 0x100, URZ ;  /* 0x0000010004097890 */ /* 0x000fe2000fffe0ff */
[----:B-1----:R-:W-:Y:S01]  /*30f0*/  LEA R2, R11, UR6, 0x3 ;  /* 0x000000060b027c11 */ /* 0x002fe2000f8e18ff */
[----:B------:R-:W-:Y:S01]  /*3100*/  UIADD3 UR8, UPT, UPT, UR8, 0x190, URZ ;  /* 0x0000019008087890 */ /* 0x000fe2000fffe0ff */
[----:B------:R-:W-:Y:S01]  /*3110*/  SHF.L.U32 R5, R10, 0x1f, RZ ;  /* 0x0000001f0a057819 */ /* 0x000fe200000006ff */
[----:B------:R1:W-:Y:S01]  /*3120*/  @!P2 SYNCS.ARRIVE.TRANS64.RED RZ, [R3+URZ], R4 ;  /* 0x0000000403ffa9a7 */ /* 0x0003e200080004ff */
[----:B------:R-:W-:Y:S01]  /*3130*/  UIADD3 UR4, UPT, UPT, UR5, 0x1, URZ ;  /* 0x0000000105047890 */ /* 0x000fe2000fffe0ff */
[----:B------:R-:W-:-:S03]  /*3140*/  VIADD R8, R8, 0x1 ;  /* 0x0000000108087836 */ /* 0x000fc60000000000 */
[----:B------:R-:W-:Y:S02]  /*3150*/  UISETP.NE.AND UP0, UPT, UR4, 0x2, UPT ;  /* 0x000000020400788c */ /* 0x000fe4000bf05270 */
[----:B------:R-:W-:Y:S06]  /*3160*/  UGETNEXTWORKID.BROADCAST [UR8], [UR9] ;  /* 0x00000000080073ca */ /* 0x000fec0008000100 */
[----:B------:R-:W-:Y:S01]  /*3170*/  USEL UR7, URZ, 0x1, UP0 ;  /* 0x00000001ff077887 */ /* 0x000fe20008000000 */
[----:B------:R-:W-:Y:S01]  /*3180*/  ISETP.NE.AND P0, PT, R8, 0x2, PT ;  /* 0x000000020800780c */ /* 0x000fe20003f05270 */
[----:B------:R-:W-:Y:S01]  /*3190*/  USEL UR5, UR4, URZ, UP0 ;  /* 0x000000ff04057287 */ /* 0x000fe20008000000 */
[----:B------:R-:W2:Y:S03]  /*31a0*/  SYNCS.PHASECHK.TRANS64.TRYWAIT P1, [R2+URZ+0x100], R5 ;  /* 0x00010005020075a7 */ /* 0x000ea600080211ff */
[----:B------:R-:W-:Y:S01]  /*31b0*/  LOP3.LUT R12, R12, UR7, RZ, 0x3c, !PT ;  /* 0x000000070c0c7c12 */ /* 0x000fe2000f8e3cff */
[----:B-12---:R-:W-:Y:S07]  /*31c0*/  @!P1 BRA `(.L_x_59) ;  /* 0x0000006000749947 */ /* 0x006fee0003800000 */
.L_x_167:
[C---:B------:R-:W-:Y:S01]  /*31d0*/  LEA R4, R11.reuse, UR6, 0x4 ;  /* 0x000000060b047c11 */ /* 0x040fe2000f8e20ff */
[----:B-1----:R-:W-:Y:S01]  /*31e0*/  VIADD R2, R2, 0x110 ;  /* 0x0000011002027836 */ /* 0x002fe20000000000 */
[----:B------:R-:W-:Y:S01]  /*31f0*/  SEL R8, R8, RZ, P0 ;  /* 0x000000ff08087207 */ /* 0x000fe20000000000 */
[----:B------:R-:W-:-:S03]  /*3200*/  VIADD R11, R11, 0x1 ;  /* 0x000000010b0b7836 */ /* 0x000fc60000000000 */
[----:B------:R-:W1:Y:S01]  /*3210*/  LDS.128 R4, [R4+0x190] ;  /* 0x0001900004047984 */ /* 0x000e620000000c00 */
[----:B------:R-:W-:Y:S02]  /*3220*/  PRMT R2, RZ, 0x654, R2 ;  /* 0x00000654ff027816 */ /* 0x000fe40000000002 */
[C---:B------:R-:W-:Y:S01]  /*3230*/  ISETP.NE.AND P1, PT, R11.reuse, 0x2, PT ;  /* 0x000000020b00780c */ /* 0x040fe20003f25270 */
[----:B------:R-:W-:Y:S01]  /*3240*/  @!PT LDS RZ, [RZ] ;  /* 0x00000000fffff984 */ /* 0x000fe20000000800 */
[----:B------:R-:W-:Y:S01]  /*3250*/  @!PT LDS RZ, [RZ] ;  /* 0x00000000fffff984 */ /* 0x000fe20000000800 */
[----:B------:R-:W-:Y:S01]  /*3260*/  @!PT LDS RZ, [RZ] ;  /* 0x00000000fffff984 */ /* 0x000fe20000000800 */
[----:B------:R-:W-:Y:S01]  /*3270*/  @!PT LDS RZ, [RZ] ;  /* 0x00000000fffff984 */ /* 0x000fe20000000800 */
[----:B------:R2:W-:Y:S06]  /*3280*/  MEMBAR.ALL.CTA ;  /* 0x0000000000007992 */ /* 0x0005ec0000008000 */
[----:B--2---:R-:W2:Y:S01]  /*3290*/  FENCE.VIEW.ASYNC.S ;  /* 0x00000000000073c6 */ /* 0x004ea20000000000 */
[----:B------:R-:W-:Y:S01]  /*32a0*/  SEL R11, R11, RZ, P1 ;  /* 0x000000ff0b0b7207 */ /* 0x000fe20000800000 */
[----:B--2---:R2:W-:Y:S01]  /*32b0*/  SYNCS.ARRIVE.TRANS64.RED.A1T0 RZ, [R2+URZ], RZ ;  /* 0x000000ff02ff79a7 */ /* 0x0045e200081004ff */
[----:B-1----:R-:W-:-:S02]  /*32c0*/  LOP3.LUT P3, RZ, R6, 0x1, RZ, 0xc0, !PT ;  /* 0x0000000106ff7812 */ /* 0x002fc4000786c0ff */
[----:B------:R-:W-:-:S04]  /*32d0*/  SEL R5, RZ, 0x1, P1 ;  /* 0x00000001ff057807 */ /* 0x000fc80000800000 */
[----:B------:R-:W-:Y:S02]  /*32e0*/  LOP3.LUT R10, R10, R5, RZ, 0x3c, !PT ;  /* 0x000000050a0a7212 */ /* 0x000fe400078e3cff */
[----:B--2---:R-:W-:-:S04]  /*32f0*/  SEL R2, RZ, 0x1, P0 ;  /* 0x00000001ff027807 */ /* 0x004fc80000000000 */
[----:B------:R-:W-:Y:S01]  /*3300*/  LOP3.LUT R9, R9, R2, RZ, 0x3c, !PT ;  /* 0x0000000209097212 */ /* 0x000fe200078e3cff */
[----:B------:R-:W-:Y:S06]  /*3310*/  @P3 BRA `(.L_x_60) ;  /* 0xfffffffc002c3947 */ /* 0x000fec000383ffff */
[----:B------:R-:W-:Y:S01]  /*3320*/  ULEA UR4, UR5, UR6, 0x3 ;  /* 0x0000000605047291 */ /* 0x000fe2000f8e18ff */
[----:B------:R-:W-:-:S08]  /*3330*/  SHF.L.U32 R3, R12, 0x1f, RZ ;  /* 0x0000001f0c037819 */ /* 0x000fd000000006ff */
[----:B------:R-:W1:Y:S02]  /*3340*/  SYNCS.PHASECHK.TRANS64 P0, [UR4+0x110], R3 ;  /* 0x00011003ff0075a7 */ /* 0x000e640008001004 */
[----:B-1----:R-:W-:Y:S05]  /*3350*/  @P0 BRA `(.L_x_61) ;  /* 0x0000000000080947 */ /* 0x002fea0003800000 */
[----:B------:R-:W1:Y:S02]  /*3360*/  SYNCS.PHASECHK.TRANS64.TRYWAIT P0, [UR4+0x110], R3 ;  /* 0x00011003ff0075a7 */ /* 0x000e640008001104 */
[----:B-1----:R-:W-:Y:S05]  /*3370*/  @!P0 BRA `(.L_x_62) ;  /* 0x00000060001c8947 */ /* 0x002fea0003800000 */
.L_x_61:
[----:B------:R-:W-:-:S04]  /*3380*/  UIADD3 UR7, UPT, UPT, UR5, 0x1, URZ ;  /* 0x0000000105077890 */ /* 0x000fc8000fffe0ff */
[----:B------:R-:W-:-:S04]  /*3390*/  UISETP.NE.AND UP0, UPT, UR7, 0x2, UPT ;  /* 0x000000020700788c */ /* 0x000fc8000bf05270 */
[----:B------:R-:W-:Y:S02]  /*33a0*/  USEL UR8, URZ, 0x1, UP0 ;  /* 0x00000001ff087887 */ /* 0x000fe40008000000 */
[----:B------:R-:W-:-:S04]  /*33b0*/  USEL UR7, UR7, URZ, UP0 ;  /* 0x000000ff07077287 */ /* 0x000fc80008000000 */
[----:B------:R-:W-:Y:S01]  /*33c0*/  ULEA UR7, UR7, UR6, 0x3 ;  /* 0x0000000607077291 */ /* 0x000fe2000f8e18ff */
[----:B-1----:R-:W-:-:S04]  /*33d0*/  LOP3.LUT R3, R12, UR8, RZ, 0x3c, !PT ;  /* 0x000000080c037c12 */ /* 0x002fc8000f8e3cff */
[----:B------:R-:W-:-:S04]  /*33e0*/  SHF.L.U32 R0, R3, 0x1f, RZ ;  /* 0x0000001f03007819 */ /* 0x000fc800000006ff */
[----:B------:R-:W1:Y:S02]  /*33f0*/  SYNCS.PHASECHK.TRANS64 P0, [UR7+0x110], R0 ;  /* 0x00011000ff0075a7 */ /* 0x000e640008001007 */
[----:B-1----:R-:W-:Y:S05]  /*3400*/  @P0 EXIT ;  /* 0x000000000000094d */ /* 0x002fea0003800000 */
[----:B------:R-:W-:Y:S02]  /*3410*/  SHF.L.U32 R3, R3, 0x1f, RZ ;  /* 0x0000001f03037819 */ /* 0x000fe400000006ff */
[----:B------:R-:W-:-:S07]  /*3420*/  MOV R0, UR7 ;  /* 0x0000000700007c02 */ /* 0x000fce0008000f00 */
.L_x_63:
[----:B-1----:R1:W2:Y:S02]  /*3430*/  SYNCS.PHASECHK.TRANS64.TRYWAIT P0, [R0+URZ+0x110], R3 ;  /* 0x00011003000075a7 */ /* 0x0022a400080011ff */
[----:B--2---:R-:W-:Y:S05]  /*3440*/  @!P0 NANOSLEEP.SYNCS 0x989680 ;  /* 0x009896800000895d */ /* 0x004fea0003900000 */
[----:B------:R-:W2:Y:S02]  /*3450*/  @!P0 SYNCS.PHASECHK.TRANS64 P0, [R0+URZ+0x110], R3 ;  /* 0x00011003000085a7 */ /* 0x000ea400080010ff */
[----:B--2---:R-:W-:Y:S05]  /*3460*/  @P0 EXIT ;  /* 0x000000000000094d */ /* 0x004fea0003800000 */
[----:B------:R-:W-:Y:S05]  /*3470*/  BRA `(.L_x_63) ;  /* 0xfffffffc00ec7947 */ /* 0x000fea000383ffff */
.L_x_56:
[----:B------:R-:W-:Y:S05]  /*3480*/  BRA.U UP5, `(.L_x_64) ;  /* 0x0000000d059c7547 */ /* 0x000fea000b800000 */
[----:B------:R-:W1:Y:S01]  /*3490*/  S2UR UR7, SR_CgaCtaId ;  /* 0x00000000000779c3 */ /* 0x000e620000008800 */
[----:B------:R-:W-:Y:S01]  /*34a0*/  UMOV UR4, 0x40 ;  /* 0x0000004000047882 */ /* 0x000fe20000000000 */
[----:B------:R-:W-:Y:S01]  /*34b0*/  NOP ;  /* 0x0000000000007918 */ /* 0x000fe20000000000 */
[----:B------:R-:W-:Y:S01]  /*34c0*/  UMOV UR6, 0x400 ;  /* 0x0000040000067882 */ /* 0x000fe20000000000 */
[----:B-1----:R-:W-:Y:S02]  /*34d0*/  ULEA UR5, UR7, UR4, 0x18 ;  /* 0x0000000407057291 */ /* 0x002fe4000f8ec0ff */
[----:B------:R-:W-:-:S07]  /*34e0*/  ULEA UR6, UR7, UR6, 0x18 ;  /* 0x0000000607067291 */ /* 0x000fce000f8ec0ff */
[----:B------:R-:W1:Y:S02]  /*34f0*/  LDS.U8 R0, [UR5+0x1c] ;  /* 0x00001c05ff007984 */ /* 0x000e640008000000 */
[----:B-1----:R-:W-:-:S13]  /*3500*/  ISETP.NE.AND P0, PT, R0, RZ, PT ;  /* 0x000000ff0000720c */ /* 0x002fda0003f05270 */
[----:B------:R-:W-:Y:S05]  /*3510*/  @P0 BRA `(.L_x_65) ;  /* 0x0000000000580947 */ /* 0x000fea0003800000 */
[----:B------:R-:W-:-:S13]  /*3520*/  ELECT P0, URZ, PT ;  /* 0x0000000000ff782f */ /* 0x000fda0003800000 */
[----:B------:R-:W-:Y:S05]  /*3530*/  @!P0 BRA `(.L_x_66) ;  /* 0x0000000000608947 */ /* 0x000fea0003800000 */
[----:B------:R-:W-:Y:S01]  /*3540*/  UMOV UR4, 0x10 ;  /* 0x0000001000047882 */ /* 0x000fe20000000000 */
[----:B------:R-:W-:Y:S01]  /*3550*/  HFMA2 R0, -RZ, RZ, 0, 5.9604644775390625e-08 ;  /* 0x00000001ff007431 */ /* 0x000fe200000001ff */
[----:B------:R-:W-:-:S03]  /*3560*/  MOV R3, 0xffff ;  /* 0x0000ffff00037802 */ /* 0x000fc60000000f00 */
[----:B------:R-:W-:Y:S04]  /*3570*/  DEPBAR.LE SB1, 0x36 ;  /* 0x00009d800000791a */ /* 0x000fe80000000000 */
[----:B------:R-:W1:Y:S02]  /*3580*/  UTCATOMSWS.FIND_AND_SET.ALIGN UP0, UR4, UR4 ;  /* 0x00000004000475e3 */ /* 0x000e640008000800 */
[----:B-1----:R-:W-:Y:S01]  /*3590*/  MOV R4, UR4 ;  /* 0x0000000400047c02 */ /* 0x002fe20008000f00 */
[----:B------:R-:W-:Y:S06]  /*35a0*/  BRA.U UP0, `(.L_x_67) ;  /* 0x0000000100187547 */ /* 0x000fec000b800000 */
.L_x_68:
[----:B------:R-:W-:Y:S05]  /*35b0*/  NANOSLEEP 0x64 ;  /* 0x000000640000795d */ /* 0x000fea0003800000 */
[----:B------:R-:W-:-:S05]  /*35c0*/  UMOV UR4, 0x10 ;  /* 0x0000001000047882 */ /* 0x000fca0000000000 */
[----:B------:R-:W-:Y:S04]  /*35d0*/  DEPBAR.LE SB1, 0x36 ;  /* 0x00009d800000791a */ /* 0x000fe80000000000 */
[----:B------:R-:W1:Y:S02]  /*35e0*/  UTCATOMSWS.FIND_AND_SET.ALIGN UP0, UR4, UR4 ;  /* 0x00000004000475e3 */ /* 0x000e640008000800 */
[----:B-1----:R-:W-:Y:S01]  /*35f0*/  MOV R4, UR4 ;  /* 0x0000000400047c02 */ /* 0x002fe20008000f00 */
[----:B------:R-:W-:Y:S05]  /*3600*/  BRA.U !UP0, `(.L_x_68) ;  /* 0xfffffffd08e87547 */ /* 0x000fea000b83ffff */
.L_x_67:
[-C--:B------:R-:W-:Y:S02]  /*3610*/  SHF.L.U32 R3, R3, R4.reuse, RZ ;  /* 0x0000000403037219 */ /* 0x080fe400000006ff */
[----:B------:R-:W-:Y:S01]  /*3620*/  SHF.L.U32 R0, R0, R4, RZ ;  /* 0x0000000400007219 */ /* 0x000fe200000006ff */
[----:B------:R-:W-:Y:S02]  /*3630*/  IMAD.SHL.U32 R4, R4, 0x20, RZ ;  /* 0x0000002004047824 */ /* 0x000fe400078e00ff */
[----:B------:R1:W-:Y:S04]  /*3640*/  ATOMS.OR RZ, [UR5+0x14], R3 ;  /* 0x00001403ffff798c */ /* 0x0003e8000b000005 */
[----:B------:R1:W-:Y:S04]  /*3650*/  ATOMS.OR RZ, [UR5+0x18], R0 ;  /* 0x00001800ffff798c */ /* 0x0003e8000b000005 */
[----:B------:R1:W-:Y:S01]  /*3660*/  STS [UR6+0x1b0], R4 ;  /* 0x0001b004ff007988 */ /* 0x0003e20008000806 */
[----:B------:R-:W-:Y:S05]  /*3670*/  BRA `(.L_x_66) ;  /* 0x0000000000107947 */ /* 0x000fea0003800000 */
.L_x_65:
[----:B------:R-:W-:Y:S02]  /*3680*/  MOV R0, 0xffffffff ;  /* 0xffffffff00007802 */ /* 0x000fe40000000f00 */
[----:B------:R-:W-:-:S03]  /*3690*/  MOV R4, 0x36c0 ;  /* 0x000036c000047802 */ /* 0x000fc60000000f00 */
[----:B------:R1:W-:Y:S04]  /*36a0*/  STS [UR6+0x1b0], R0 ;  /* 0x0001b000ff007988 */ /* 0x0003e80008000806 */
[----:B-1---5:R-:W-:Y:S05]  /*36b0*/  CALL.REL.NOINC `($__internal_1_$__cuda_sm10x_tcgen05_guardrail_trap_phase_invalid_during_alloc) ;  /* 0x0000006400207944 */ /* 0x022fea0003c00000 */
.L_x_66:
[----:B------:R-:W-:Y:S05]  /*36c0*/  WARPSYNC.ALL ;  /* 0x0000000000007948 */ /* 0x000fea0003800000 */
[----:B------:R-:W2:Y:S01]  /*36d0*/  S2UR UR4, SR_CgaCtaId ;  /* 0x00000000000479c3 */ /* 0x000ea20000008800 */
[----:B------:R-:W-:Y:S01]  /*36e0*/  UMOV UR18, 0x400 ;  /* 0x0000040000127882 */ /* 0x000fe20000000000 */
[----:B------:R-:W-:-:S06]  /*36f0*/  NOP ;  /* 0x0000000000007918 */ /* 0x000fcc0000000000 */
[----:B------:R-:W-:Y:S06]  /*3700*/  BAR.ARV 0x6, 0xa0 ;  /* 0x0182800000007b1d */ /* 0x000fec0000002000 */
[----:B------:R-:W3:Y:S01]  /*3710*/  LDCU UR5, c[0x0][0x38c] ;  /* 0x00007180ff0577ac */ /* 0x000ee20008000800 */
[----:B------:R-:W-:Y:S01]  /*3720*/  LOP3.LUT R2, R2, 0xffff, RZ, 0xc0, !PT ;  /* 0x0000ffff02027812 */ /* 0x000fe200078ec0ff */
[----:B------:R-:W-:Y:S01]  /*3730*/  IMAD.MOV.U32 R11, RZ, RZ, 0x1 ;  /* 0x00000001ff0b7424 */ /* 0x000fe200078e00ff */
[----:B------:R-:W-:Y:S01]  /*3740*/  CS2R R8, SRZ ;  /* 0x0000000000087805 */ /* 0x000fe2000001ff00 */
[----:B------:R-:W4:Y:S01]  /*3750*/  LDCU UR8, c[0x0][0x38c] ;  /* 0x00007180ff0877ac */ /* 0x000f220008000800 */
[----:B------:R-:W-:Y:S01]  /*3760*/  R2UR UR20, R2 ;  /* 0x00000000021472ca */ /* 0x000fe200000e0000 */
[----:B------:R-:W-:Y:S01]  /*3770*/  IMAD.MOV.U32 R10, RZ, RZ, RZ ;  /* 0x000000ffff0a7224 */ /* 0x000fe200078e00ff */
[----:B------:R-:W-:Y:S01]  /*3780*/  UMOV UR22, URZ ;  /* 0x000000ff00167c82 */ /* 0x000fe20008000000 */
[----:B------:R-:W-:Y:S01]  /*3790*/  UMOV UR14, URZ ;  /* 0x000000ff000e7c82 */ /* 0x000fe20008000000 */
[----:B--2---:R-:W-:Y:S01]  /*37a0*/  ULEA UR18, UR4, UR18, 0x18 ;  /* 0x0000001204127291 */ /* 0x004fe2000f8ec0ff */
[----:B------:R-:W-:Y:S01]  /*37b0*/  UMOV UR26, 0x0 ;  /* 0x00000000001a7882 */ /* 0x000fe20000000000 */
[----:B------:R-:W-:-:S02]  /*37c0*/  UMOV UR27, 0x4300010 ;  /* 0x04300010001b7882 */ /* 0x000fc40000000000 */
[----:B------:R-:W-:Y:S02]  /*37d0*/  UIADD3 UR6, UPT, UPT, UR18, 0x6800, URZ ;  /* 0x0000680012067890 */ /* 0x000fe4000fffe0ff */
[----:B------:R-:W-:Y:S02]  /*37e0*/  UIADD3 UR7, UPT, UPT, UR18, 0x12800, URZ ;  /* 0x0001280012077890 */ /* 0x000fe4000fffe0ff */
[----:B---3--:R-:W-:Y:S01]  /*37f0*/  UIADD3 UR5, UPT, UPT, UR5, 0x1f, URZ ;  /* 0x0000001f05057890 */ /* 0x008fe2000fffe0ff */
[----:B-1----:R-:W1:Y:S01]  /*3800*/  LDS R0, [UR18+0x1b0] ;  /* 0x0001b012ff007984 */ /* 0x002e620008000800 */
[----:B------:R-:W-:Y:S02]  /*3810*/  USHF.R.U32.HI UR6, URZ, 0x4, UR6 ;  /* 0x00000004ff067899 */ /* 0x000fe40008011606 */
[----:B------:R-:W-:Y:S02]  /*3820*/  USHF.R.S32.HI UR4, URZ, 0x1f, UR5 ;  /* 0x0000001fff047899 */ /* 0x000fe40008011405 */
[----:B------:R-:W-:-:S02]  /*3830*/  ULOP3.LUT UR6, UR6, 0x3fff, URZ, 0xc0, !UPT ;  /* 0x00003fff06067892 */ /* 0x000fc4000f8ec0ff */
[----:B------:R-:W-:Y:S02]  /*3840*/  ULEA.HI UR4, UR4, UR5, URZ, 0x5 ;  /* 0x0000000504047291 */ /* 0x000fe4000f8f28ff */
[----:B------:R-:W-:Y:S02]  /*3850*/  USHF.R.U32.HI UR5, URZ, 0x4, UR7 ;  /* 0x00000004ff057899 */ /* 0x000fe40008011607 */
[----:B------:R-:W-:Y:S02]  /*3860*/  USHF.R.S32.HI UR28, URZ, 0x5, UR4 ;  /* 0x00000005ff1c7899 */ /* 0x000fe40008011404 */
[----:B------:R-:W-:Y:S02]  /*3870*/  ULOP3.LUT UR4, UR5, 0x3fff, URZ, 0xc0, !UPT ;  /* 0x00003fff05047892 */ /* 0x000fe4000f8ec0ff */
[----:B------:R-:W-:Y:S02]  /*3880*/  UISETP.LT.AND UP0, UPT, UR28, 0x1, UPT ;  /* 0x000000011c00788c */ /* 0x000fe4000bf01270 */
[----:B------:R-:W-:-:S02]  /*3890*/  ULOP3.LUT UR21, UR6, 0x10000, URZ, 0xfc, !UPT ;  /* 0x0001000006157892 */ /* 0x000fc4000f8efcff */
[----:B------:R-:W-:Y:S02]  /*38a0*/  USEL UR29, UR28, 0x1, !UP0 ;  /* 0x000000011c1d7887 */ /* 0x000fe4000c000000 */
[----:B------:R-:W-:Y:S02]  /*38b0*/  ULOP3.LUT UR4, UR4, 0x10000, URZ, 0xfc, !UPT ;  /* 0x0001000004047892 */ /* 0x000fe4000f8efcff */
[----:B------:R-:W-:Y:S02]  /*38c0*/  UIADD3 UR29, UPT, UPT, -UR29, URZ, URZ ;  /* 0x000000ff1d1d7290 */ /* 0x000fe4000fffe1ff */
[----:B----4-:R-:W-:Y:S01]  /*38d0*/  UISETP.GE.AND UP4, UPT, UR8, 0x1, UPT ;  /* 0x000000010800788c */ /* 0x010fe2000bf86270 */
[----:B------:R-:W-:Y:S01]  /*38e0*/  UMOV UR24, 0x0 ;  /* 0x0000000000187882 */ /* 0x000fe20000000000 */
[----:B------:R-:W-:Y:S01]  /*38f0*/  UMOV UR25, 0x4300010 ;  /* 0x0430001000197882 */ /* 0x000fe20000000000 */
[----:B-1----:R-:W-:-:S15]  /*3900*/  R2UR UR30, R0 ;  /* 0x00000000001e72ca */ /* 0x002fde00000e0000 */
.L_x_75:
[----:B------:R-:W-:Y:S02]  /*3910*/  LEA R0, R10, UR18, 0x3 ;  /* 0x000000120a007c11 */ /* 0x000fe4000f8e18ff */
[----:B------:R-:W-:Y:S02]  /*3920*/  SHF.L.U32 R5, R9, 0x1f, RZ ;  /* 0x0000001f09057819 */ /* 0x000fe400000006ff */
[----:B------:R-:W-:Y:S01]  /*3930*/  PLOP3.LUT P0, PT, PT, PT, UP4, 0x80, 0x8 ;  /* 0x000000000008781c */ /* 0x000fe20003f0f048 */
[----:B------:R-:W-:Y:S01]  /*3940*/  VIADD R3, R0, 0x110 ;  /* 0x0000011000037836 */ /* 0x000fe20000000000 */
[----:B-1----:R-:W1:Y:S02]  /*3950*/  SYNCS.PHASECHK.TRANS64.TRYWAIT P1, [R0+URZ+0x100], R5 ;  /* 0x00010005000075a7 */ /* 0x002e6400080211ff */
[----:B-1-3--:R-:W-:Y:S09]  /*3960*/  @!P1 BRA `(.L_x_69) ;  /* 0x0000005800b89947 */ /* 0x00aff20003800000 */
.L_x_169:
[----:B------:R-:W-:Y:S01]  /*3970*/  LEA R4, R10, UR18, 0x4 ;  /* 0x000000120a047c11 */ /* 0x000fe2000f8e20ff */
[----:B------:R-:W-:Y:S01]  /*3980*/  @UP4 ULEA UR5, UR14, UR18, 0x3 ;  /* 0x000000120e054291 */ /* 0x000fe2000f8e18ff */
[----:B------:R-:W-:Y:S01]  /*3990*/  PLOP3.LUT P2, PT, PT, PT, PT, 0x80, 0x8 ;  /* 0x000000000008781c */ /* 0x000fe20003f4f070 */
[----:B------:R-:W-:Y:S01]  /*39a0*/  ULEA UR23, UR22, UR18, 0x3 ;  /* 0x0000001216177291 */ /* 0x000fe2000f8e18ff */
[----:B------:R-:W-:Y:S02]  /*39b0*/  PRMT R3, RZ, 0x654, R3 ;  /* 0x00000654ff037816 */ /* 0x000fe40000000003 */
[----:B-1----:R-:W1:Y:S01]  /*39c0*/  LDS.128 R4, [R4+0x190] ;  /* 0x0001900004047984 */ /* 0x002e620000000c00 */
[----:B------:R-:W-:Y:S02]  /*39d0*/  @P0 SHF.L.U32 R2, R8, 0x1f, RZ ;  /* 0x0000001f08020819 */ /* 0x000fe400000006ff */
[----:B------:R-:W-:Y:S01]  /*39e0*/  SHF.L.U32 R0, R11, 0x1f, RZ ;  /* 0x0000001f0b007819 */ /* 0x000fe200000006ff */
[----:B------:R-:W-:Y:S01]  /*39f0*/  @!PT LDS RZ, [RZ] ;  /* 0x00000000fffff984 */ /* 0x000fe20000000800 */
[----:B------:R-:W-:Y:S01]  /*3a00*/  @!PT LDS RZ, [RZ] ;  /* 0x00000000fffff984 */ /* 0x000fe20000000800 */
[----:B------:R-:W-:Y:S01]  /*3a10*/  @!PT LDS RZ, [RZ] ;  /* 0x00000000fffff984 */ /* 0x000fe20000000800 */
[----:B------:R-:W-:Y:S01]  /*3a20*/  @!PT LDS RZ, [RZ] ;  /* 0x00000000fffff984 */ /* 0x000fe20000000800 */
[----:B------:R2:W-:Y:S06]  /*3a30*/  MEMBAR.ALL.CTA ;  /* 0x0000000000007992 */ /* 0x0005ec0000008000 */
[----:B--2---:R-:W2:Y:S02]  /*3a40*/  FENCE.VIEW.ASYNC.S ;  /* 0x00000000000073c6 */ /* 0x004ea40000000000 */
[----:B--2---:R2:W-:Y:S01]  /*3a50*/  SYNCS.ARRIVE.TRANS64.RED.A1T0 RZ, [R3+URZ], RZ ;  /* 0x000000ff03ff79a7 */ /* 0x0045e200081004ff */
[----:B------:R2:W3:Y:S01]  /*3a60*/  @P0 SYNCS.PHASECHK.TRANS64.TRYWAIT P2, [UR5], R2 ;  /* 0x00000002ff0005a7 */ /* 0x0004e20008041105 */
[----:B------:R-:W-:Y:S01]  /*3a70*/  ULEA.HI UR5, UR22, UR22, URZ, 0x1 ;  /* 0x0000001616057291 */ /* 0x000fe2000f8f08ff */
[----:B-1----:R-:W-:-:S03]  /*3a80*/  LOP3.LUT P1, RZ, R6, 0x1, RZ, 0xc0, !PT ;  /* 0x0000000106ff7812 */ /* 0x002fc6000782c0ff */
[----:B------:R-:W-:Y:S02]  /*3a90*/  ULOP3.LUT UR6, UR5, 0xffe, URZ, 0xc0, !UPT ;  /* 0x00000ffe05067892 */ /* 0x000fe4000f8ec0ff */
[----:B------:R-:W-:Y:S02]  /*3aa0*/  USHF.R.U32.HI UR19, URZ, 0x1, UR5 ;  /* 0x00000001ff137899 */ /* 0x000fe40008011605 */
[----:B------:R-:W-:Y:S02]  /*3ab0*/  UIADD3 UR5, UPT, UPT, -UR6, UR22, URZ ;  /* 0x0000001606057290 */ /* 0x000fe4000fffe1ff */
[----:B------:R-:W-:-:S04]  /*3ac0*/  UIMAD UR19, UR19, 0xc0, UR30 ;  /* 0x000000c0131378a4 */ /* 0x000fc8000f8e021e */
[----:B------:R-:W-:Y:S01]  /*3ad0*/  ULEA UR19, UR5, UR19, 0x14 ;  /* 0x0000001305137291 */ /* 0x000fe2000f8ea0ff */
[----:B------:R-:W1:Y:S02]  /*3ae0*/  SYNCS.PHASECHK.TRANS64.TRYWAIT P0, [UR23+0x140], R0 ;  /* 0x00014000ff0075a7 */ /* 0x000e640008001117 */
[----:B-123--:R-:W-:Y:S09]  /*3af0*/  @!P0 BRA `(.L_x_70) ;  /* 0x0000005800688947 */ /* 0x00eff20003800000 */
.L_x_171:
[----:B------:R-:W-:Y:S01]  /*3b00*/  IADD3 R10, PT, PT, R10, 0x1, RZ ;  /* 0x000000010a0a7810 */ /* 0x000fe20007ffe0ff */
[----:B------:R-:W-:Y:S06]  /*3b10*/  BRA.U !UP4, `(.L_x_71) ;  /* 0x000000010c987547 */ /* 0x000fec000b800000 */
[----:B------:R-:W-:Y:S01]  /*3b20*/  UPLOP3.LUT UP2, UPT, UPT, UPT, UPT, 0x40, 0x4 ;  /* 0x000000000004789c */ /* 0x000fe20003f4e870 */
[----:B------:R-:W-:Y:S01]  /*3b30*/  UMOV UR16, UR29 ;  /* 0x0000001d00107c82 */ /* 0x000fe20008000000 */
[----:B------:R-:W-:Y:S01]  /*3b40*/  UMOV UR15, UR28 ;  /* 0x0000001c000f7c82 */ /* 0x000fe20008000000 */
[----:B------:R-:W-:-:S08]  /*3b50*/  UMOV UR5, UR14 ;  /* 0x0000000e00057c82 */ /* 0x000fd00008000000 */
.L_x_74:
[----:B------:R-:W-:Y:S02]  /*3b60*/  UIADD3 UR16, UPT, UPT, UR16, 0x1, URZ ;  /* 0x0000000110107890 */ /* 0x000fe4000fffe0ff */
[----:B--2---:R-:W-:Y:S02]  /*3b70*/  ULEA UR7, UR5, UR18, 0x3 ;  /* 0x0000001205077291 */ /* 0x004fe4000f8e18ff */
[----:B------:R-:W-:Y:S01]  /*3b80*/  UISETP.NE.AND UP3, UPT, UR16, URZ, UPT ;  /* 0x000000ff1000728c */ /* 0x000fe2000bf65270 */
[----:B---3--:R-:W-:Y:S10]  /*3b90*/  @P2 BRA `(.L_x_72) ;  /* 0x00000000000c2947 */ /* 0x008ff40003800000 */
[----:B-1----:R-:W-:Y:S04]  /*3ba0*/  SHF.L.U32 R3, R8, 0x1f, RZ ;  /* 0x0000001f08037819 */ /* 0x002fe800000006ff */
[----:B------:R-:W1:Y:S02]  /*3bb0*/  SYNCS.PHASECHK.TRANS64.TRYWAIT P0, [UR7], R3 ;  /* 0x00000003ff0075a7 */ /* 0x000e640008001107 */
[----:B-1----:R-:W-:Y:S05]  /*3bc0*/  @!P0 BRA `(.L_x_73) ;  /* 0x00000058004c8947 */ /* 0x002fea0003800000 */
.L_x_72:
[----:B------:R-:W-:Y:S01]  /*3bd0*/  UISETP.NE.AND UP0, UPT, UR15, 0x1, UPT ;  /* 0x000000010f00788c */ /* 0x000fe2000bf05270 */
[----:B------:R-:W-:Y:S01]  /*3be0*/  PLOP3.LUT P2, PT, PT, PT, PT, 0x80, 0x8 ;  /* 0x000000000008781c */ /* 0x000fe20003f4f070 */
[----:B------:R-:W-:Y:S02]  /*3bf0*/  UIADD3 UR6, UPT, UPT, UR5, 0x1, URZ ;  /* 0x0000000105067890 */ /* 0x000fe4000fffe0ff */
[----:B------:R-:W-:Y:S02]  /*3c00*/  UIADD3 UR17, UPT, UPT, UR7, 0x60, URZ ;  /* 0x0000006007117890 */ /* 0x000fe4000fffe0ff */
[----:B------:R-:W-:Y:S01]  /*3c10*/  UISETP.NE.AND UP1, UPT, UR6, 0xc, UPT ;  /* 0x0000000c0600788c */ /* 0x000fe2000bf25270 */
[----:B------:R-:W-:Y:S01]  /*3c20*/  PLOP3.LUT P0, PT, PT, PT, UP0, 0x80, 0x8 ;  /* 0x000000000008781c */ /* 0x000fe20003f0f008 */
[----:B------:R-:W-:Y:S02]  /*3c30*/  UIADD3 UR15, UPT, UPT, UR15, -0x1, URZ ;  /* 0xffffffff0f0f7890 */ /* 0x000fe4000fffe0ff */
[----:B------:R-:W-:Y:S02]  /*3c40*/  USEL UR8, URZ, 0x1, UP1 ;  /* 0x00000001ff087887 */ /* 0x000fe40008800000 */
[----:B------:R-:W-:Y:S01]  /*3c50*/  USEL UR14, UR6, URZ, UP1 ;  /* 0x000000ff060e7287 */ /* 0x000fe20008800000 */
[----:B------:R-:W-:Y:S01]  /*3c60*/  UMOV UR7, 0x80004020 ;  /* 0x8000402000077882 */ /* 0x000fe20000000000 */
[----:B------:R-:W-:Y:S02]  /*3c70*/  UMOV UR9, 0x80004020 ;  /* 0x8000402000097882 */ /* 0x000fe40000000000 */
[----:B------:R-:W-:Y:S01]  /*3c80*/  @UP0 ULEA UR6, UR14, UR18, 0x3 ;  /* 0x000000120e060291 */ /* 0x000fe2000f8e18ff */
[----:B------:R-:W-:Y:S01]  /*3c90*/  LOP3.LUT R8, R8, UR8, RZ, 0x3c, !PT ;  /* 0x0000000808087c12 */ /* 0x000fe2000f8e3cff */
[----:B------:R-:W-:Y:S01]  /*3ca0*/  ULEA UR8, UR5, UR21, 0x8 ;  /* 0x0000001505087291 */ /* 0x000fe2000f8e40ff */
[----:B------:R-:W-:Y:S02]  /*3cb0*/  UMOV UR13, 0x80004020 ;  /* 0x80004020000d7882 */ /* 0x000fe40000000000 */
[----:B-1----:R-:W-:Y:S01]  /*3cc0*/  @P0 SHF.L.U32 R0, R8, 0x1f, RZ ;  /* 0x0000001f08000819 */ /* 0x002fe200000006ff */
[----:B------:R-:W-:Y:S01]  /*3cd0*/  UIADD3 UR10, UPT, UPT, UR8, 0x2, URZ ;  /* 0x00000002080a7890 */ /* 0x000fe2000fffe0ff */
[----:B------:R-:W-:Y:S02]  /*3ce0*/  UMOV UR11, 0x80004020 ;  /* 0x80004020000b7882 */ /* 0x000fe40000000000 */
[----:B------:R2:W3:Y:S01]  /*3cf0*/  @P0 SYNCS.PHASECHK.TRANS64.TRYWAIT P2, [UR6], R0 ;  /* 0x00000000ff0005a7 */ /* 0x0004e20008041106 */
[----:B------:R-:W-:Y:S03]  /*3d00*/  UIMAD UR6, UR5, 0x300, UR4 ;  /* 0x00000300050678a4 */ /* 0x000fe6000f8e0204 */
[----:B------:R-:W-:Y:S01]  /*3d10*/  UMOV UR5, UR14 ;  /* 0x0000000e00057c82 */ /* 0x000fe20008000000 */
[----:B------:R-:W-:Y:S05]  /*3d20*/  UIADD3 UR12, UPT, UPT, UR6, 0x2, URZ ;  /* 0x00000002060c7890 */ /* 0x000fea000fffe0ff */
[----:B------:R2:W-:Y:S01]  /*3d30*/  UTCHMMA gdesc[UR8], gdesc[UR6], tmem[UR19], tmem[UR26], idesc[UR27], UP2 ;  /* 0x00ff1a06080075ea */ /* 0x0005e20009000013 */
[----:B------:R-:W-:Y:S03]  /*3d40*/  UPLOP3.LUT UP2, UPT, UPT, UPT, UPT, 0x80, 0x8 ;  /* 0x000000000008789c */ /* 0x000fe60003f4f070 */
[----:B------:R2:W-:Y:S01]  /*3d50*/  UTCHMMA gdesc[UR10], gdesc[UR12], tmem[UR19], tmem[UR24], idesc[UR25], UPT ;  /* 0x00ff180c0a0075ea */ /* 0x0005e2000b800013 */
[----:B------:R2:W-:Y:S01]  /*3d60*/  UTCBAR.MULTICAST [UR17], URZ, UR20 ;  /* 0x000000ff110073e9 */ /* 0x0005e20008000814 */
[----:B------:R-:W-:Y:S06]  /*3d70*/  BRA.U UP3, `(.L_x_74) ;  /* 0xfffffffd03787547 */ /* 0x000fec000b83ffff */
.L_x_71:
[----:B------:R-:W-:Y:S01]  /*3d80*/  UIADD3 UR5, UPT, UPT, UR22, 0x1, URZ ;  /* 0x0000000116057890 */ /* 0x000fe2000fffe0ff */
[C---:B------:R-:W-:Y:S01]  /*3d90*/  ISETP.NE.AND P0, PT, R10.reuse, 0x2, PT ;  /* 0x000000020a00780c */ /* 0x040fe20003f05270 */
[----:B--2---:R-:W-:Y:S02]  /*3da0*/  UIADD3 UR6, UPT, UPT, UR23, 0x120, URZ ;  /* 0x0000012017067890 */ /* 0x004fe4000fffe0ff */
[----:B------:R-:W-:Y:S01]  /*3db0*/  UISETP.NE.AND UP0, UPT, UR5, 0x4, UPT ;  /* 0x000000040500788c */ /* 0x000fe2000bf05270 */
[----:B-1----:R-:W-:Y:S02]  /*3dc0*/  SEL R0, RZ, 0x1, P0 ;  /* 0x00000001ff007807 */ /* 0x002fe40000000000 */
[----:B------:R-:W-:Y:S01]  /*3dd0*/  SEL R10, R10, RZ, P0 ;  /* 0x000000ff0a0a7207 */ /* 0x000fe20000000000 */
[----:B------:R-:W-:Y:S01]  /*3de0*/  USEL UR7, URZ, 0x1, UP0 ;  /* 0x00000001ff077887 */ /* 0x000fe20008000000 */
[----:B------:R-:W-:Y:S01]  /*3df0*/  LOP3.LUT R9, R9, R0, RZ, 0x3c, !PT ;  /* 0x0000000009097212 */ /* 0x000fe200078e3cff */
[----:B------:R-:W-:Y:S01]  /*3e00*/  USEL UR22, UR5, URZ, UP0 ;  /* 0x000000ff05167287 */ /* 0x000fe20008000000 */
[----:B------:R1:W-:Y:S03]  /*3e10*/  UTCBAR [UR6], URZ ;  /* 0x000000ff060073e9 */ /* 0x0003e600080000ff */
[----:B------:R-:W-:Y:S01]  /*3e20*/  LOP3.LUT R11, R11, UR7, RZ, 0x3c, !PT ;  /* 0x000000070b0b7c12 */ /* 0x000fe2000f8e3cff */
[----:B------:R-:W-:Y:S07]  /*3e30*/  @P1 BRA `(.L_x_75) ;  /* 0xfffffff800b41947 */ /* 0x000fee000383ffff */
[----:B------:R-:W2:Y:S01]  /*3e40*/  S2UR UR8, SR_CgaCtaId ;  /* 0x00000000000879c3 */ /* 0x000ea20000008800 */
[----:B------:R-:W-:Y:S01]  /*3e50*/  ELECT P0, URZ, PT ;  /* 0x0000000000ff782f */ /* 0x000fe20003800000 */
[----:B------:R-:W-:Y:S01]  /*3e60*/  IMAD.MOV.U32 R0, RZ, RZ, 0x1 ;  /* 0x00000001ff007424 */ /* 0x000fe200078e00ff */
[----:B------:R-:W-:Y:S01]  /*3e70*/  UIADD3 UR18, UPT, UPT, UR18, 0x140, URZ ;  /* 0x0000014012127890 */ /* 0x000fe2000fffe0ff */
[----:B------:R-:W-:Y:S01]  /*3e80*/  SHF.L.U32 R3, R11, 0x1f, RZ ;  /* 0x0000001f0b037819 */ /* 0x000fe200000006ff */
[----:B------:R-:W-:-:S03]  /*3e90*/  UMOV UR4, 0x40 ;  /* 0x0000004000047882 */ /* 0x000fc60000000000 */
[----:B------:R-:W-:Y:S01]  /*3ea0*/  UVIRTCOUNT.DEALLOC.SMPOOL 0x80 ;  /* 0x000000800000784c */ /* 0x000fe20000000000 */
[----:B--2---:R-:W-:Y:S02]  /*3eb0*/  ULEA UR8, UR8, UR4, 0x18 ;  /* 0x0000000408087291 */ /* 0x004fe4000f8ec0ff */
[----:B------:R-:W-:-:S07]  /*3ec0*/  ULEA UR4, UR22, UR18, 0x3 ;  /* 0x0000001216047291 */ /* 0x000fce000f8e18ff */
[----:B------:R2:W-:Y:S02]  /*3ed0*/  @P0 STS.U8 [UR8+0x1c], R0 ;  /* 0x00001c00ff000988 */ /* 0x0005e40008000008 */
[----:B------:R-:W4:Y:S02]  /*3ee0*/  SYNCS.PHASECHK.TRANS64.TRYWAIT P0, [UR4], R3 ;  /* 0x00000003ff0075a7 */ /* 0x000f240008001104 */
[----:B--2-4-:R-:W-:Y:S05]  /*3ef0*/  @!P0 BRA `(.L_x_76) ;  /* 0x0000005400988947 */ /* 0x014fea0003800000 */
.L_x_174:
[----:B------:R-:W-:-:S04]  /*3f00*/  UIADD3 UR4, UPT, UPT, UR22, 0x1, URZ ;  /* 0x0000000116047890 */ /* 0x000fc8000fffe0ff */
[----:B------:R-:W-:-:S04]  /*3f10*/  UISETP.NE.AND UP0, UPT, UR4, 0x4, UPT ;  /* 0x000000040400788c */ /* 0x000fc8000bf05270 */
[----:B-1----:R-:W-:Y:S02]  /*3f20*/  USEL UR6, URZ, 0x1, UP0 ;  /* 0x00000001ff067887 */ /* 0x002fe40008000000 */
[----:B------:R-:W-:-:S04]  /*3f30*/  USEL UR4, UR4, URZ, UP0 ;  /* 0x000000ff04047287 */ /* 0x000fc80008000000 */
[----:B------:R-:W-:Y:S01]  /*3f40*/  ULEA UR5, UR4, UR18, 0x3 ;  /* 0x0000001204057291 */ /* 0x000fe2000f8e18ff */
[----:B------:R-:W-:-:S04]  /*3f50*/  LOP3.LUT R2, R11, UR6, RZ, 0x3c, !PT ;  /* 0x000000060b027c12 */ /* 0x000fc8000f8e3cff */
[----:B--2---:R-:W-:-:S04]  /*3f60*/  SHF.L.U32 R3, R2, 0x1f, RZ ;  /* 0x0000001f02037819 */ /* 0x004fc800000006ff */
[----:B------:R-:W1:Y:S02]  /*3f70*/  SYNCS.PHASECHK.TRANS64.TRYWAIT P0, [UR5], R3 ;  /* 0x00000003ff0075a7 */ /* 0x000e640008001105 */
[----:B-1----:R-:W-:Y:S05]  /*3f80*/  @!P0 BRA `(.L_x_77) ;  /* 0x00000054008c8947 */ /* 0x002fea0003800000 */
.L_x_176:
        /* <DEDUP_REMOVED lines=9> */
.L_x_178:
[----:B------:R-:W-:-:S04]  /*4020*/  UIADD3 UR4, UPT, UPT, UR4, 0x1, URZ ;  /* 0x0000000104047890 */ /* 0x000fc8000fffe0ff */
[----:B------:R-:W-:-:S04]  /*4030*/  UISETP.NE.AND UP0, UPT, UR4, 0x4, UPT ;  /* 0x000000040400788c */ /* 0x000fc8000bf05270 */
[----:B------:R-:W-:Y:S02]  /*4040*/  USEL UR5, URZ, 0x1, UP0 ;  /* 0x00000001ff057887 */ /* 0x000fe40008000000 */
[----:B------:R-:W-:-:S04]  /*4050*/  USEL UR4, UR4, URZ, UP0 ;  /* 0x000000ff04047287 */ /* 0x000fc80008000000 */
[----:B------:R-:W-:Y:S01]  /*4060*/  ULEA UR4, UR4, UR18, 0x3 ;  /* 0x0000001204047291 */ /* 0x000fe2000f8e18ff */
[----:B-1----:R-:W-:-:S04]  /*4070*/  LOP3.LUT R3, R2, UR5, RZ, 0x3c, !PT ;  /* 0x0000000502037c12 */ /* 0x002fc8000f8e3cff */
[----:B------:R-:W-:-:S04]  /*4080*/  SHF.L.U32 R3, R3, 0x1f, RZ ;  /* 0x0000001f03037819 */ /* 0x000fc800000006ff */
[----:B------:R-:W1:Y:S02]  /*4090*/  SYNCS.PHASECHK.TRANS64.TRYWAIT P0, [UR4], R3 ;  /* 0x00000003ff0075a7 */ /* 0x000e640008001104 */
[----:B-1----:R-:W-:Y:S05]  /*40a0*/  @!P0 BRA `(.L_x_79) ;  /* 0x0000005400748947 */ /* 0x002fea0003800000 */
.L_x_180:
[----:B------:R-:W-:Y:S01]  /*40b0*/  NOP ;  /* 0x0000000000007918 */ /* 0x000fe20000000000 */
[----:B-1----:R-:W1:Y:S01]  /*40c0*/  LDS R0, [UR8+0x14] ;  /* 0x00001408ff007984 */ /* 0x002e620008000800 */
[----:B------:R-:W-:Y:S01]  /*40d0*/  ULOP3.LUT UR4, UR30, 0xffff, URZ, 0xc0, !UPT ;  /* 0x0000ffff1e047892 */ /* 0x000fe2000f8ec0ff */
[----:B------:R-:W-:Y:S01]  /*40e0*/  UMOV UR5, 0xffff ;  /* 0x0000ffff00057882 */ /* 0x000fe20000000000 */
[----:B------:R-:W-:Y:S02]  /*40f0*/  UMOV UR6, 0x1 ;  /* 0x0000000100067882 */ /* 0x000fe40000000000 */
[----:B------:R-:W-:-:S04]  /*4100*/  USHF.R.U32.HI UR4, URZ, 0x5, UR4 ;  /* 0x00000005ff047899 */ /* 0x000fc80008011604 */
[----:B------:R-:W-:Y:S02]  /*4110*/  USHF.L.U32 UR5, UR5, UR4, URZ ;  /* 0x0000000405057299 */ /* 0x000fe400080006ff */
[----:B------:R-:W-:-:S04]  /*4120*/  USHF.L.U32 UR4, UR6, UR4, URZ ;  /* 0x0000000406047299 */ /* 0x000fc800080006ff */
[----:B-1----:R-:W-:-:S04]  /*4130*/  LOP3.LUT R0, R0, UR5, RZ, 0xc0, !PT ;  /* 0x0000000500007c12 */ /* 0x002fc8000f8ec0ff */
[----:B------:R-:W-:-:S13]  /*4140*/  ISETP.NE.AND P0, PT, R0, UR5, PT ;  /* 0x0000000500007c0c */ /* 0x000fda000bf05270 */
[----:B------:R-:W-:Y:S05]  /*4150*/  @P0 BRA `(.L_x_80) ;  /* 0x0000000000580947 */ /* 0x000fea0003800000 */
[----:B------:R-:W1:Y:S02]  /*4160*/  LDS R0, [UR8+0x18] ;  /* 0x00001808ff007984 */ /* 0x000e640008000800 */
[----:B-1----:R-:W-:-:S04]  /*4170*/  LOP3.LUT R0, R0, UR4, RZ, 0xc0, !PT ;  /* 0x0000000400007c12 */ /* 0x002fc8000f8ec0ff */
[----:B------:R-:W-:-:S13]  /*4180*/  ISETP.NE.AND P0, PT, R0, UR4, PT ;  /* 0x0000000400007c0c */ /* 0x000fda000bf05270 */
[----:B------:R-:W-:Y:S05]  /*4190*/  @P0 BRA `(.L_x_81) ;  /* 0x00000000003c0947 */ /* 0x000fea0003800000 */
[----:B------:R-:W1:Y:S01]  /*41a0*/  S2R R2, SR_LANEID ;  /* 0x0000000000027919 */ /* 0x000e620000000000 */
[----:B------:R-:W-:Y:S01]  /*41b0*/  ULOP3.LUT UR5, URZ, UR5, URZ, 0x33, !UPT ;  /* 0x00000005ff057292 */ /* 0x000fe2000f8e33ff */
[----:B------:R-:W-:Y:S01]  /*41c0*/  LOP3.LUT R4, RZ, UR4, RZ, 0x33, !PT ;  /* 0x00000004ff047c12 */ /* 0x000fe2000f8e33ff */
[----:B------:R-:W-:Y:S02]  /*41d0*/  VOTEU.ANY UR4, UPT, PT ;  /* 0x0000000000047886 */ /* 0x000fe400038e0100 */
[----:B------:R-:W-:Y:S01]  /*41e0*/  UFLO.U32 UR4, UR4 ;  /* 0x00000004000472bd */ /* 0x000fe200080e0000 */
[----:B------:R-:W2:Y:S01]  /*41f0*/  REDUX UR6, R4 ;  /* 0x00000000040673c4 */ /* 0x000ea20000000000 */
[----:B------:R-:W-:-:S06]  /*4200*/  IMAD.U32 R0, RZ, RZ, UR5 ;  /* 0x00000005ff007e24 */ /* 0x000fcc000f8e00ff */
[----:B------:R4:W-:Y:S01]  /*4210*/  UTCATOMSWS.AND URZ, UR5 ;  /* 0x0000000500ff79e3 */ /* 0x0009e20008000000 */
[----:B------:R-:W3:Y:S01]  /*4220*/  REDUX UR7, R0 ;  /* 0x00000000000773c4 */ /* 0x000ee20000000000 */
[----:B-1----:R-:W-:Y:S01]  /*4230*/  ISETP.EQ.U32.AND P0, PT, R2, UR4, PT ;  /* 0x0000000402007c0c */ /* 0x002fe2000bf02070 */
[----:B--2---:R-:W-:Y:S01]  /*4240*/  IMAD.U32 R2, RZ, RZ, UR6 ;  /* 0x00000006ff027e24 */ /* 0x004fe2000f8e00ff */
[----:B---3--:R-:W-:-:S11]  /*4250*/  MOV R3, UR7 ;  /* 0x0000000700037c02 */ /* 0x008fd60008000f00 */
[----:B------:R4:W-:Y:S04]  /*4260*/  @P0 ATOMS.AND RZ, [UR8+0x14], R3 ;  /* 0x00001403ffff098c */ /* 0x0009e8000a800008 */
[----:B------:R4:W-:Y:S01]  /*4270*/  @P0 ATOMS.AND RZ, [UR8+0x18], R2 ;  /* 0x00001802ffff098c */ /* 0x0009e2000a800008 */
[----:B------:R-:W-:Y:S05]  /*4280*/  BRA `(.L_x_82) ;  /* 0x0000000000147947 */ /* 0x000fea0003800000 */
.L_x_81:
[----:B------:R-:W-:Y:S02]  /*4290*/  MOV R2, 0x42b0 ;  /* 0x000042b000027802 */ /* 0x000fe40000000f00 */
[----:B---3-5:R-:W-:Y:S05]  /*42a0*/  CALL.REL.NOINC `($__internal_0_$__cuda_sm10x_tcgen05_guardrail_trap_col_being_dealloced_not_returned_by_alloc) ;  /* 0x0000005800187944 */ /* 0x028fea0003c00000 */
[----:B------:R-:W-:Y:S05]  /*42b0*/  BRA `(.L_x_82) ;  /* 0x0000000000087947 */ /* 0x000fea0003800000 */
.L_x_80:
[----:B------:R-:W-:Y:S02]  /*42c0*/  MOV R2, 0x42e0 ;  /* 0x000042e000027802 */ /* 0x000fe40000000f00 */
[----:B---3-5:R-:W-:Y:S05]  /*42d0*/  CALL.REL.NOINC `($__internal_2_$__cuda_sm10x_tcgen05_guardrail_trap_unallocated_columns_being_dealloced) ;  /* 0x0000005800247944 */ /* 0x028fea0003c00000 */
.L_x_82:
[----:B------:R-:W-:Y:S01]  /*42e0*/  NOP ;  /* 0x0000000000007918 */ /* 0x000fe20000000000 */
[----:B----4-:R-:W-:Y:S05]  /*42f0*/  EXIT ;  /* 0x000000000000794d */ /* 0x010fea0003800000 */
.L_x_64:
[----:B------:R-:W-:-:S09]  /*4300*/  UISETP.NE.OR UP0, UPT, UR21, 0x3, !UP3 ;  /* 0x000000031500788c */ /* 0x000fd2000df05670 */
[----:B------:R-:W-:Y:S05]  /*4310*/  BRA.U UP0, `(.L_x_83) ;  /* 0x00000011001c7547 */ /* 0x000fea000b800000 */
[----:B------:R-:W1:Y:S01]  /*4320*/  LDCU.64 UR4, c[0x0][0x888] ;  /* 0x00011100ff0477ac */ /* 0x000e620008000a00 */
[----:B------:R-:W2:Y:S01]  /*4330*/  S2UR UR10, SR_CgaCtaId ;  /* 0x00000000000a79c3 */ /* 0x000ea20000008800 */
[----:B------:R-:W-:Y:S02]  /*4340*/  HFMA2 R9, -RZ, RZ, 0, 0 ;  /* 0x00000000ff097431 */ /* 0x000fe400000001ff */
[----:B------:R-:W-:Y:S01]  /*4350*/  IMAD.MOV.U32 R11, RZ, RZ, 0x1 ;  /* 0x00000001ff0b7424 */ /* 0x000fe200078e00ff */
[----:B------:R-:W3:Y:S01]  /*4360*/  LDCU UR38, c[0x0][0x370] ;  /* 0x00006e00ff2677ac */ /* 0x000ee20008000800 */
[----:B------:R-:W-:Y:S01]  /*4370*/  IMAD.MOV.U32 R10, RZ, RZ, RZ ;  /* 0x000000ffff0a7224 */ /* 0x000fe200078e00ff */
[----:B------:R-:W-:Y:S01]  /*4380*/  MOV R3, 0x2000 ;  /* 0x0000200000037802 */ /* 0x000fe20000000f00 */
[----:B------:R-:W3:Y:S01]  /*4390*/  LDCU.128 UR32, c[0x0][0xb10] ;  /* 0x00016200ff2077ac */ /* 0x000ee20008000c00 */
[----:B------:R-:W4:Y:S01]  /*43a0*/  LDC.64 R12, c[0x0][0x348] ;  /* 0x0000d200ff0c7b82 */ /* 0x000f220000000a00 */
[----:B------:R-:W2:Y:S01]  /*43b0*/  LDCU UR37, c[0x0][0x374] ;  /* 0x00006e80ff2577ac */ /* 0x000ea20008000800 */
[----:B------:R-:W2:Y:S01]  /*43c0*/  LDCU.64 UR30, c[0x0][0x890] ;  /* 0x00011200ff1e77ac */ /* 0x000ea20008000a00 */
[----:B------:R-:W2:Y:S01]  /*43d0*/  LDCU UR15, c[0x0][0xb0c] ;  /* 0x00016180ff0f77ac */ /* 0x000ea20008000800 */
[----:B-1----:R-:W-:Y:S01]  /*43e0*/  UISETP.NE.U32.AND UP0, UPT, UR4, URZ, UPT ;  /* 0x000000ff0400728c */ /* 0x002fe2000bf05070 */
[----:B------:R-:W1:Y:S01]  /*43f0*/  LDCU UR46, c[0x0][0xb20] ;  /* 0x00016400ff2e77ac */ /* 0x000e620008000800 */
[----:B------:R-:W1:Y:S01]  /*4400*/  LDCU UR4, c[0x0][0xb30] ;  /* 0x00016600ff0477ac */ /* 0x000e620008000800 */
[----:B------:R-:W-:Y:S01]  /*4410*/  UMOV UR21, 0x400 ;  /* 0x0000040000157882 */ /* 0x000fe20000000000 */
[----:B---3--:R-:W-:-:S02]  /*4420*/  UIMAD.WIDE.U32 UR6, UR38, UR32, URZ ;  /* 0x00000020260672a5 */ /* 0x008fc4000f8e00ff */
[----:B--2---:R-:W-:Y:S02]  /*4430*/  UIMAD.WIDE.U32 UR8, UR37, UR35, URZ ;  /* 0x00000023250872a5 */ /* 0x004fe4000f8e00ff */
[----:B------:R-:W-:Y:S02]  /*4440*/  ULEA UR21, UR10, UR21, 0x18 ;  /* 0x000000150a157291 */ /* 0x000fe4000f8ec0ff */
[----:B------:R-:W-:Y:S02]  /*4450*/  UISETP.NE.U32.AND UP6, UPT, UR30, URZ, UPT ;  /* 0x000000ff1e00728c */ /* 0x000fe4000bfc5070 */
[----:B------:R-:W-:Y:S02]  /*4460*/  UIADD3 UR40, UPT, UPT, UR21, 0xd0, URZ ;  /* 0x000000d015287890 */ /* 0x000fe4000fffe0ff */
[----:B------:R-:W-:Y:S02]  /*4470*/  UIADD3 UR25, UPT, UPT, UR21, 0xc0, URZ ;  /* 0x000000c015197890 */ /* 0x000fe4000fffe0ff */
[----:B------:R-:W-:-:S02]  /*4480*/  UIADD3 UR17, UPT, UPT, UR21, 0xc8, URZ ;  /* 0x000000c815117890 */ /* 0x000fc4000fffe0ff */
[----:B------:R-:W-:Y:S02]  /*4490*/  UISETP.NE.AND.EX UP5, UPT, UR5, URZ, UPT, UP0 ;  /* 0x000000ff0500728c */ /* 0x000fe4000bfa5300 */
[----:B------:R-:W-:Y:S01]  /*44a0*/  UISETP.NE.AND UP0, UPT, UR42, 0x1, UPT ;  /* 0x000000012a00788c */ /* 0x000fe2000bf05270 */
[----:B------:R-:W-:Y:S01]  /*44b0*/  UMOV UR45, UR7 ;  /* 0x00000007002d7c82 */ /* 0x000fe20008000000 */
[----:B------:R-:W-:Y:S01]  /*44c0*/  UMOV UR44, UR9 ;  /* 0x00000009002c7c82 */ /* 0x000fe20008000000 */
[----:B------:R-:W-:Y:S02]  /*44d0*/  USEL UR39, URZ, 0x1, UP4 ;  /* 0x00000001ff277887 */ /* 0x000fe4000a000000 */
[----:B------:R-:W-:Y:S02]  /*44e0*/  UISETP.NE.AND UP0, UPT, UR15, 0x1, UPT ;  /* 0x000000010f00788c */ /* 0x000fe4000bf05270 */
[----:B------:R-:W-:Y:S02]  /*44f0*/  UPLOP3.LUT UP4, UPT, UPT, UPT, UPT, 0x40, 0x4 ;  /* 0x000000000004789c */ /* 0x000fe40003f8e870 */
[----:B------:R-:W-:Y:S01]  /*4500*/  UISETP.GE.AND UP1, UPT, UR42, 0x1, UPT ;  /* 0x000000012a00788c */ /* 0x000fe2000bf26270 */
[----:B------:R-:W2:Y:S01]  /*4510*/  LDCU.64 UR22, c[0x0][0xb28] ;  /* 0x00016500ff1677ac */ /* 0x000ea20008000a00 */
[----:B------:R-:W-:-:S02]  /*4520*/  UISETP.NE.AND.EX UP6, UPT, UR31, URZ, UPT, UP6 ;  /* 0x000000ff1f00728c */ /* 0x000fc4000bfc5360 */
[----:B------:R-:W-:Y:S02]  /*4530*/  UPRMT UR40, UR10, 0x654, UR40 ;  /* 0x000006540a287896 */ /* 0x000fe40008000028 */
[----:B------:R-:W-:Y:S02]  /*4540*/  UPRMT UR43, UR10, 0x654, UR25 ;  /* 0x000006540a2b7896 */ /* 0x000fe40008000019 */
[----:B------:R-:W-:Y:S02]  /*4550*/  UPRMT UR41, UR10, 0x654, UR17 ;  /* 0x000006540a297896 */ /* 0x000fe40008000011 */
[----:B------:R-:W-:Y:S02]  /*4560*/  USHF.R.U32.HI UR45, URZ, UR33, UR45 ;  /* 0x00000021ff2d7299 */ /* 0x000fe4000801162d */
[----:B-1----:R-:W-:Y:S02]  /*4570*/  USHF.R.U32.HI UR44, URZ, UR46, UR44 ;  /* 0x0000002eff2c7299 */ /* 0x002fe4000801162c */
[----:B------:R-:W-:-:S02]  /*4580*/  UISETP.NE.AND UP0, UPT, UR34, 0x1, UPT ;  /* 0x000000012200788c */ /* 0x000fc4000bf05270 */
[----:B----4-:R-:W-:-:S11]  /*4590*/  UISETP.NE.AND UP3, UPT, UR4, 0x1, UPT ;  /* 0x000000010400788c */ /* 0x010fd6000bf65270 */
.L_x_93:
[C---:B------:R-:W-:Y:S02]  /*45a0*/  LEA R8, R10.reuse, UR21, 0x3 ;  /* 0x000000150a087c11 */ /* 0x040fe4000f8e18ff */
[----:B------:R-:W-:Y:S02]  /*45b0*/  SHF.L.U32 R5, R9, 0x1f, RZ ;  /* 0x0000001f09057819 */ /* 0x000fe400000006ff */
[----:B------:R-:W-:Y:S02]  /*45c0*/  LEA R6, R10, UR21, 0x4 ;  /* 0x000000150a067c11 */ /* 0x000fe4000f8e20ff */
[----:B-1----:R-:W1:Y:S02]  /*45d0*/  SYNCS.PHASECHK.TRANS64.TRYWAIT P0, [R8+URZ+0x100], R5 ;  /* 0x00010005080075a7 */ /* 0x002e6400080011ff */
[----:B-1----:R-:W-:Y:S05]  /*45e0*/  @!P0 BRA `(.L_x_84) ;  /* 0x00000050003c8947 */ /* 0x002fea0003800000 */
.L_x_181:
[----:B-1----:R-:W1:Y:S01]  /*45f0*/  LDS.128 R4, [R6+0x190] ;  /* 0x0001900006047984 */ /* 0x002e620000000c00 */
[----:B------:R-:W-:Y:S01]  /*4600*/  UISETP.GE.AND UP0, UPT, UR42, 0x1, UPT ;  /* 0x000000012a00788c */ /* 0x000fe2000bf06270 */
[----:B------:R-:W-:Y:S01]  /*4610*/  @!PT LDS RZ, [RZ] ;  /* 0x00000000fffff984 */ /* 0x000fe20000000800 */
[----:B------:R-:W-:Y:S01]  /*4620*/  @!PT LDS RZ, [RZ] ;  /* 0x00000000fffff984 */ /* 0x000fe20000000800 */
[----:B------:R-:W-:Y:S01]  /*4630*/  @!PT LDS RZ, [RZ] ;  /* 0x00000000fffff984 */ /* 0x000fe20000000800 */
[----:B------:R-:W-:Y:S01]  /*4640*/  @!PT LDS RZ, [RZ] ;  /* 0x00000000fffff984 */ /* 0x000fe20000000800 */
[----:B------:R3:W-:Y:S06]  /*4650*/  MEMBAR.ALL.CTA ;  /* 0x0000000000007992 */ /* 0x0007ec0000008000 */
[----:B---3--:R-:W3:Y:S01]  /*4660*/  FENCE.VIEW.ASYNC.S ;  /* 0x00000000000073c6 */ /* 0x008ee20000000000 */
[----:B-1----:R-:W-:Y:S11]  /*4670*/  LOP3.LUT P0, RZ, R6, 0x1, RZ, 0xc0, !PT ;  /* 0x0000000106ff7812 */ /* 0x002ff6000780c0ff */
[----:B------:R-:W-:Y:S02]  /*4680*/  @!UPT UIADD3 URZ, UPT, UPT, URZ, URZ, URZ ;  /* 0x000000fffffff290 */ /* 0x000fe4000fffe0ff */
[----:B---3--:R-:W-:Y:S01]  /*4690*/  VOTEU.ANY UP1, P0 ;  /* 0x0000000000ff7886 */ /* 0x008fe20000020100 */
[----:B------:R-:W-:Y:S11]  /*46a0*/  PLOP3.LUT P0, PT, PT, PT, UP1, 0x80, 0x8 ;  /* 0x000000000008781c */ /* 0x000ff60003f0f018 */
[----:B------:R-:W-:Y:S02]  /*46b0*/  @!UPT UIADD3 URZ, UPT, UPT, URZ, URZ, URZ ;  /* 0x000000fffffff290 */ /* 0x000fe4000fffe0ff */
[----:B------:R-:W-:Y:S02]  /*46c0*/  @P0 SHF.R.U32.HI R0, RZ, 0x10, R5 ;  /* 0x00000010ff000819 */ /* 0x000fe40000011605 */
[----:B------:R-:W-:Y:S02]  /*46d0*/  @P0 MOV R2, R4 ;  /* 0x0000000400020202 */ /* 0x000fe40000000f00 */
[----:B------:R-:W-:Y:S01]  /*46e0*/  @P0 R2UR UR4, R0 ;  /* 0x00000000000402ca */ /* 0x000fe200000e0000 */
[----:B------:R-:W-:Y:S01]  /*46f0*/  VIADD R0, R8, 0x110 ;  /* 0x0000011008007836 */ /* 0x000fe20000000000 */
[----:B------:R-:W-:Y:S02]  /*4700*/  @P0 LOP3.LUT R4, R5, 0xffff, RZ, 0xc0, !PT ;  /* 0x0000ffff05040812 */ /* 0x000fe400078ec0ff */
[----:B------:R-:W-:Y:S02]  /*4710*/  @P0 R2UR UR6, R2 ;  /* 0x00000000020602ca */ /* 0x000fe400000e0000 */
[----:B------:R-:W-:Y:S02]  /*4720*/  PRMT R0, RZ, 0x654, R0 ;  /* 0x00000654ff007816 */ /* 0x000fe40000000000 */
[----:B------:R-:W-:Y:S02]  /*4730*/  @P0 R2UR UR5, R4 ;  /* 0x00000000040502ca */ /* 0x000fe400000e0000 */
[----:B------:R1:W-:Y:S03]  /*4740*/  SYNCS.ARRIVE.TRANS64.RED.A1T0 RZ, [R0+URZ], RZ ;  /* 0x000000ff00ff79a7 */ /* 0x0003e600081004ff */
[----:B------:R-:W-:Y:S04]  /*4750*/  @UP1 UMOV UR29, UR4 ;  /* 0x00000004001d1c82 */ /* 0x000fe80008000000 */
[----:B------:R-:W-:Y:S04]  /*4760*/  @UP1 UMOV UR14, UR6 ;  /* 0x00000006000e1c82 */ /* 0x000fe80008000000 */
[----:B------:R-:W-:Y:S01]  /*4770*/  @UP1 UMOV UR13, UR5 ;  /* 0x00000005000d1c82 */ /* 0x000fe20008000000 */
[----:B------:R-:W-:Y:S05]  /*4780*/  BRA.U !UP0, `(.L_x_85) ;  /* 0x0000000108c07547 */ /* 0x000fea000b800000 */
[----:B------:R-:W-:Y:S02]  /*4790*/  UIMAD.WIDE.U32 UR8, UR13, UR35, URZ ;  /* 0x000000230d0872a5 */ /* 0x000fe4000f8e00ff */
[----:B------:R-:W-:Y:S02]  /*47a0*/  UP2UR UR12, UPR, URZ, 0x4 ;  /* 0x00000004ff0c7883 */ /* 0x000fe40008000000 */
[----:B------:R-:W-:Y:S02]  /*47b0*/  UISETP.NE.AND UP2, UPT, UR34, 0x1, UPT ;  /* 0x000000012200788c */ /* 0x000fe4000bf45270 */
[----:B------:R-:W-:Y:S02]  /*47c0*/  UIMAD.WIDE.U32 UR10, UR14, UR32, URZ ;  /* 0x000000200e0a72a5 */ /* 0x000fe4000f8e00ff */
[----:B------:R-:W-:Y:S02]  /*47d0*/  USEL UR4, UR37, UR44, !UP2 ;  /* 0x0000002c25047287 */ /* 0x000fe4000d000000 */
[----:B------:R-:W-:Y:S02]  /*47e0*/  UISETP.NE.AND UP0, UPT, UR15, 0x1, UPT ;  /* 0x000000010f00788c */ /* 0x000fe4000bf05270 */
[----:B------:R-:W-:Y:S02]  /*47f0*/  UP2UR UR16, UPR, URZ, 0x2 ;  /* 0x00000002ff107883 */ /* 0x000fe40008000000 */
[----:B------:R-:W-:Y:S02]  /*4800*/  UISETP.NE.AND UP1, UPT, UR42, 0x1, UPT ;  /* 0x000000012a00788c */ /* 0x000fe4000bf25270 */
[----:B--2---:R-:W-:Y:S02]  /*4810*/  UIMAD.WIDE.U32 UR18, UR4, UR22, URZ ;  /* 0x00000016041272a5 */ /* 0x004fe4000f8e00ff */
[----:B------:R-:W-:Y:S01]  /*4820*/  USEL UR7, UR38, UR45, !UP0 ;  /* 0x0000002d26077287 */ /* 0x000fe2000c000000 */
[----:B------:R-:W-:Y:S02]  /*4830*/  UMOV UR5, UR9 ;  /* 0x0000000900057c82 */ /* 0x000fe40008000000 */
[----:B------:R-:W-:Y:S02]  /*4840*/  USHF.R.U32.HI UR6, URZ, UR46, UR5 ;  /* 0x0000002eff067299 */ /* 0x000fe40008011605 */
[----:B------:R-:W-:Y:S02]  /*4850*/  UIMAD.WIDE.U32 UR26, UR7, UR22, URZ ;  /* 0x00000016071a72a5 */ /* 0x000fe4000f8e00ff */
[----:B------:R-:W-:Y:S02]  /*4860*/  USEL UR6, UR13, UR6, !UP2 ;  /* 0x000000060d067287 */ /* 0x000fe4000d000000 */
[----:B------:R-:W-:Y:S01]  /*4870*/  UISETP.NE.AND UP2, UPT, UR12, URZ, UPT ;  /* 0x000000ff0c00728c */ /* 0x000fe2000bf45270 */
[----:B------:R-:W-:Y:S01]  /*4880*/  UMOV UR5, UR11 ;  /* 0x0000000b00057c82 */ /* 0x000fe20008000000 */
[----:B------:R-:W-:Y:S02]  /*4890*/  UIMAD.WIDE.U32 UR10, UR6, UR22, URZ ;  /* 0x00000016060a72a5 */ /* 0x000fe4000f8e00ff */
[----:B------:R-:W-:Y:S03]  /*48a0*/  USHF.R.U32.HI UR8, URZ, UR33, UR5 ;  /* 0x00000021ff087299 */ /* 0x000fe60008011605 */
[----:B------:R-:W-:Y:S02]  /*48b0*/  UMOV UR5, UR19 ;  /* 0x0000001300057c82 */ /* 0x000fe40008000000 */
[----:B------:R-:W-:Y:S03]  /*48c0*/  @UP1 USHF.R.U32.HI UR4, URZ, UR23, UR5 ;  /* 0x00000017ff041299 */ /* 0x000fe60008011605 */
[----:B------:R-:W-:Y:S01]  /*48d0*/  UMOV UR5, UR27 ;  /* 0x0000001b00057c82 */ /* 0x000fe20008000000 */
[----:B------:R-:W-:Y:S02]  /*48e0*/  UIMAD UR4, UR42, UR4, URZ ;  /* 0x000000042a0472a4 */ /* 0x000fe4000f8e02ff */
[----:B------:R-:W-:Y:S02]  /*48f0*/  @UP1 USHF.R.U32.HI UR7, URZ, UR23, UR5 ;  /* 0x00000017ff071299 */ /* 0x000fe40008011605 */
[----:B------:R-:W-:Y:S02]  /*4900*/  USEL UR5, UR14, UR8, !UP0 ;  /* 0x000000080e057287 */ /* 0x000fe4000c000000 */
[----:B------:R-:W-:Y:S02]  /*4910*/  UIMAD UR8, UR42, UR7, URZ ;  /* 0x000000072a0872a4 */ /* 0x000fe4000f8e02ff */
[----:B------:R-:W-:Y:S03]  /*4920*/  UISETP.GE.AND UP0, UPT, UR6, UR4, UPT ;  /* 0x000000040600728c */ /* 0x000fe6000bf06270 */
[----:B------:R-:W-:Y:S01]  /*4930*/  UMOV UR4, UR11 ;  /* 0x0000000b00047c82 */ /* 0x000fe20008000000 */
[----:B------:R-:W-:Y:S02]  /*4940*/  UISETP.GE.OR UP0, UPT, UR5, UR8, UP0 ;  /* 0x000000080500728c */ /* 0x000fe40008706670 */
[----:B------:R-:W-:Y:S02]  /*4950*/  USHF.R.U32.HI UR4, URZ, UR23, UR4 ;  /* 0x00000017ff047299 */ /* 0x000fe40008011604 */
[----:B------:R-:W-:Y:S02]  /*4960*/  UIMAD.WIDE.U32 UR8, UR5, UR22, URZ ;  /* 0x00000016050872a5 */ /* 0x000fe4000f8e00ff */
[----:B------:R-:W-:Y:S04]  /*4970*/  USEL UR10, UR6, UR4, !UP1 ;  /* 0x00000004060a7287 */ /* 0x000fe8000c800000 */
[----:B------:R-:W-:Y:S01]  /*4980*/  UIADD3 UR11, UPT, UPT, -UR10, URZ, URZ ;  /* 0x000000ff0a0b7290 */ /* 0x000fe2000fffe1ff */
[----:B------:R-:W-:Y:S02]  /*4990*/  @!UP0 UMOV UR4, UR9 ;  /* 0x0000000900048c82 */ /* 0x000fe40008000000 */
[----:B------:R-:W-:Y:S02]  /*49a0*/  @!UP0 USHF.R.U32.HI UR4, URZ, UR23, UR4 ;  /* 0x00000017ff048299 */ /* 0x000fe40008011604 */
[----:B------:R-:W-:Y:S02]  /*49b0*/  UIMAD UR8, UR42, UR11, UR6 ;  /* 0x0000000b2a0872a4 */ /* 0x000fe4000f8e0206 */
[----:B------:R-:W-:Y:S02]  /*49c0*/  @!UP0 USEL UR4, UR5, UR4, !UP1 ;  /* 0x0000000405048287 */ /* 0x000fe4000c800000 */
[----:B------:R-:W-:Y:S02]  /*49d0*/  UISETP.NE.AND UP1, UPT, UR16, URZ, UPT ;  /* 0x000000ff1000728c */ /* 0x000fe4000bf25270 */
[----:B------:R-:W-:Y:S02]  /*49e0*/  @!UP0 UIMAD UR8, UR7, UR8, UR4 ;  /* 0x00000008070882a4 */ /* 0x000fe4000f8e0204 */
[----:B------:R-:W-:Y:S02]  /*49f0*/  @!UP0 UIADD3 UR9, UPT, UPT, UR10, -UR4, URZ ;  /* 0x800000040a098290 */ /* 0x000fe4000fffe0ff */
[----:B------:R-:W-:Y:S02]  /*4a00*/  UIADD3 UR4, UPT, UPT, -UR5, URZ, URZ ;  /* 0x000000ff05047290 */ /* 0x000fe4000fffe1ff */
[----:B------:R-:W-:Y:S02]  /*4a10*/  UIADD3 UR7, UPT, UPT, -UR6, URZ, URZ ;  /* 0x000000ff06077290 */ /* 0x000fe4000fffe1ff */
[----:B------:R-:W-:Y:S02]  /*4a20*/  @!UP0 UIMAD UR6, UR9, UR42, UR5 ;  /* 0x0000002a090682a4 */ /* 0x000fe4000f8e0205 */
[----:B------:R-:W-:Y:S02]  /*4a30*/  UIMAD UR14, UR15, UR4, UR14 ;  /* 0x000000040f0e72a4 */ /* 0x000fe4000f8e020e */
[----:B------:R-:W-:Y:S01]  /*4a40*/  UIMAD UR13, UR34, UR7, UR13 ;  /* 0x00000007220d72a4 */ /* 0x000fe2000f8e020d */
[----:B------:R-:W-:Y:S02]  /*4a50*/  @!UP0 UMOV UR5, UR8 ;  /* 0x0000000800058c82 */ /* 0x000fe40008000000 */
[----:B------:R-:W-:Y:S02]  /*4a60*/  UIMAD UR14, UR5, UR15, UR14 ;  /* 0x0000000f050e72a4 */ /* 0x000fe4000f8e020e */
[----:B------:R-:W-:Y:S11]  /*4a70*/  UIMAD UR13, UR6, UR34, UR13 ;  /* 0x00000022060d72a4 */ /* 0x000ff6000f8e020d */
[----:B------:R-:W-:Y:S01]  /*4a80*/  @!UPT UIADD3 URZ, UPT, UPT, URZ, URZ, URZ ;  /* 0x000000fffffff290 */ /* 0x000fe2000fffe0ff */
.L_x_85:
[----:B------:R-:W3:Y:S01]  /*4a90*/  @!UP3 LDCU.128 UR8, c[0x0][0xb10] ;  /* 0x00016200ff08b7ac */ /* 0x000ee20008000c00 */
[----:B------:R-:W-:Y:S02]  /*4aa0*/  ISETP.NE.U32.AND P0, PT, RZ, UR30, PT ;  /* 0x0000001eff007c0c */ /* 0x000fe4000bf05070 */
[----:B------:R-:W-:Y:S02]  /*4ab0*/  SHF.L.U32 R4, R11, 0x1f, RZ ;  /* 0x0000001f0b047819 */ /* 0x000fe400000006ff */
[----:B------:R-:W-:Y:S01]  /*4ac0*/  ISETP.NE.AND.EX P0, PT, RZ, UR31, PT, P0 ;  /* 0x0000001fff007c0c */ /* 0x000fe2000bf05300 */
[----:B------:R-:W4:Y:S01]  /*4ad0*/  @!UP3 LDCU UR5, c[0x0][0xb0c] ;  /* 0x00016180ff05b7ac */ /* 0x000f220008000800 */
[----:B------:R-:W-:Y:S02]  /*4ae0*/  USHF.L.U32 UR27, UR20, 0x6, URZ ;  /* 0x00000006141b7899 */ /* 0x000fe400080006ff */
[----:B------:R-:W-:Y:S02]  /*4af0*/  UIMAD UR26, UR24, 0xc0, URZ ;  /* 0x000000c0181a78a4 */ /* 0x000fe4000f8e02ff */
[----:B---3--:R-:W-:Y:S07]  /*4b00*/  UIMAD.WIDE.U32 UR6, UR14, UR8, URZ ;  /* 0x000000080e0672a5 */ /* 0x008fee000f8e00ff */
[----:B------:R-:W-:Y:S01]  /*4b10*/  @!UP3 UMOV UR4, UR7 ;  /* 0x000000070004bc82 */ /* 0x000fe20008000000 */
[----:B----4-:R-:W-:Y:S02]  /*4b20*/  @!UP3 UISETP.NE.AND UP0, UPT, UR5, 0x1, UPT ;  /* 0x000000010500b88c */ /* 0x010fe4000bf05270 */
[----:B------:R-:W-:Y:S02]  /*4b30*/  @!UP3 USHF.R.U32.HI UR4, URZ, UR9, UR4 ;  /* 0x00000009ff04b299 */ /* 0x000fe40008011604 */
[----:B------:R-:W-:Y:S02]  /*4b40*/  UIMAD.WIDE.U32 UR6, UR13, UR11, URZ ;  /* 0x0000000b0d0672a5 */ /* 0x000fe4000f8e00ff */
[----:B------:R-:W-:Y:S02]  /*4b50*/  @!UP3 USEL UR8, UR14, UR4, !UP0 ;  /* 0x000000040e08b287 */ /* 0x000fe4000c000000 */
[----:B------:R-:W-:Y:S03]  /*4b60*/  @!UP3 UISETP.NE.AND UP0, UPT, UR10, 0x1, UPT ;  /* 0x000000010a00b88c */ /* 0x000fe6000bf05270 */
[----:B------:R-:W-:Y:S02]  /*4b70*/  @!UP3 UMOV UR6, UR7 ;  /* 0x000000070006bc82 */ /* 0x000fe40008000000 */
[----:B------:R-:W3:Y:S02]  /*4b80*/  @!UP3 LDCU UR4, c[0x0][0xb20] ;  /* 0x00016400ff04b7ac */ /* 0x000ee40008000800 */
[----:B---3--:R-:W-:Y:S04]  /*4b90*/  @!UP3 USHF.R.U32.HI UR6, URZ, UR4, UR6 ;  /* 0x00000004ff06b299 */ /* 0x008fe80008011606 */
[----:B------:R-:W-:Y:S04]  /*4ba0*/  @!UP3 USEL UR6, UR13, UR6, !UP0 ;  /* 0x000000060d06b287 */ /* 0x000fe8000c000000 */
[----:B------:R-:W-:Y:S02]  /*4bb0*/  @!UP3 UIADD3 UR4, UPT, UPT, -UR8, UR6, URZ ;  /* 0x000000060804b290 */ /* 0x000fe4000fffe1ff */
[----:B------:R-:W-:Y:S02]  /*4bc0*/  @!UP3 UIADD3 UR6, UPT, UPT, UR8, -UR6, URZ ;  /* 0x800000060806b290 */ /* 0x000fe4000fffe0ff */
[----:B------:R-:W-:Y:S02]  /*4bd0*/  @!UP3 UIMAD UR14, UR4, UR5, UR14 ;  /* 0x00000005040eb2a4 */ /* 0x000fe4000f8e020e */
[----:B------:R-:W-:Y:S01]  /*4be0*/  @!UP3 UIMAD UR13, UR6, UR10, UR13 ;  /* 0x0000000a060db2a4 */ /* 0x000fe2000f8e020d */
[----:B------:R-:W-:Y:S11]  /*4bf0*/  BRA.U UP4, `(.L_x_86) ;  /* 0x0000000104107547 */ /* 0x000ff6000b800000 */
[----:B-1----:R-:W-:Y:S04]  /*4c00*/  MOV R0, UR39 ;  /* 0x0000002700007c02 */ /* 0x002fe80008000f00 */
[----:B------:R-:W-:Y:S04]  /*4c10*/  SHF.L.U32 R5, R0, 0x1f, RZ ;  /* 0x0000001f00057819 */ /* 0x000fe800000006ff */
[----:B------:R-:W1:Y:S02]  /*4c20*/  SYNCS.PHASECHK.TRANS64.TRYWAIT P1, [UR21+0xf8], R5 ;  /* 0x0000f805ff0075a7 */ /* 0x000e640008021115 */
[----:B-1----:R-:W-:Y:S05]  /*4c30*/  @!P1 BRA `(.L_x_87) ;  /* 0x0000004800bc9947 */ /* 0x002fea0003800000 */
.L_x_86:
[----:B------:R-:W-:Y:S05]  /*4c40*/  BRA.U !UP6, `(.L_x_88) ;  /* 0x000000010e387547 */ /* 0x000fea000b800000 */
[----:B------:R-:W-:Y:S01]  /*4c50*/  UPLOP3.LUT UP2, UPT, UPT, UPT, UP5, 0x80, 0x8 ;  /* 0x000000000008789c */ /* 0x000fe20003f4f050 */
[----:B-1----:R-:W-:Y:S01]  /*4c60*/  HFMA2 R0, -RZ, RZ, 0, 5.9604644775390625e-08 ;  /* 0x00000001ff007431 */ /* 0x002fe200000001ff */
[----:B------:R-:W1:Y:S01]  /*4c70*/  LDCU.64 UR8, c[0x0][0x358] ;  /* 0x00006b00ff0877ac */ /* 0x000e620008000a00 */
[----:B------:R-:W-:Y:S03]  /*4c80*/  IMAD.MOV.U32 R78, RZ, RZ, 0x1 ;  /* 0x00000001ff4e7424 */ /* 0x000fe600078e00ff */
[----:B------:R-:W-:Y:S05]  /*4c90*/  PLOP3.LUT P1, PT, PT, PT, UP2, 0x80, 0x8 ;  /* 0x000000000008781c */ /* 0x000fea0003f2f028 */
[----:B------:R-:W3:Y:S01]  /*4ca0*/  @UP2 LDCU.64 UR4, c[0x0][0x888] ;  /* 0x00011100ff0427ac */ /* 0x000ee20008000a00 */
[----:B------:R-:W-:Y:S07]  /*4cb0*/  @UP2 UIMAD UR6, UR36, UR30, URZ ;  /* 0x0000001e240622a4 */ /* 0x000fee000f8e02ff */
[----:B------:R-:W-:Y:S01]  /*4cc0*/  @!P1 PRMT R78, R0, 0x7610, R78 ;  /* 0x00007610004e9816 */ /* 0x000fe2000000004e */
[----:B---3--:R-:W-:Y:S06]  /*4cd0*/  @UP2 UIMAD.WIDE UR4, UR6, 0x4, UR4 ;  /* 0x00000004060428a5 */ /* 0x008fec000f8e0204 */
[----:B------:R-:W-:Y:S01]  /*4ce0*/  IMAD.U32 R6, RZ, RZ, UR4 ;  /* 0x00000004ff067e24 */ /* 0x000fe2000f8e00ff */
[----:B------:R-:W-:Y:S04]  /*4cf0*/  MOV R7, UR5 ;  /* 0x0000000500077c02 */ /* 0x000fe80008000f00 */
[----:B------:R-:W3:Y:S01]  /*4d00*/  @!UP2 LDCU UR4, c[0x0][0x880] ;  /* 0x00011000ff04a7ac */ /* 0x000ee20008000800 */
[----:B-1---5:R4:W5:Y:S02]  /*4d10*/  @P1 LDG.E R39, desc[UR8][R6.64] ;  /* 0x0000000806271981 */ /* 0x022964000c1e1900 */
[----:B---34-:R-:W-:Y:S07]  /*4d20*/  @!P1 IMAD.U32 R39, RZ, RZ, UR4 ;  /* 0x00000004ff279e24 */ /* 0x018fee000f8e00ff */
.L_x_88:
[----:B-----5:R-:W-:Y:S01]  /*4d30*/  @!P0 FSETP.EQ.AND P2, PT, R39, RZ, PT ;  /* 0x000000ff2700820b */ /* 0x020fe20003f42000 */
[----:B------:R-:W-:Y:S01]  /*4d40*/  @!UPT UIADD3 URZ, UPT, UPT, URZ, URZ, URZ ;  /* 0x000000fffffff290 */ /* 0x000fe2000fffe0ff */
[----:B------:R-:W-:Y:S11]  /*4d50*/  @!P0 BRA `(.L_x_89) ;  /* 0x0000000000148947 */ /* 0x000ff60003800000 */
[----:B------:R-:W-:Y:S02]  /*4d60*/  LOP3.LUT P0, RZ, R78, 0xff, RZ, 0xc0, !PT ;  /* 0x000000ff4eff7812 */ /* 0x000fe4000780c0ff */
[----:B------:R-:W-:Y:S04]  /*4d70*/  PLOP3.LUT P2, PT, PT, PT, UP2, 0x80, 0x8 ;  /* 0x000000000008781c */ /* 0x000fe80003f4f028 */
[----:B------:R-:W-:Y:S07]  /*4d80*/  PLOP3.LUT P2, PT, P2, PT, PT, 0x8, 0x80 ;  /* 0x000000000080781c */ /* 0x000fee000174e170 */
[----:B------:R-:W-:Y:S11]  /*4d90*/  @P0 FSETP.EQ.AND P2, PT, R39, RZ, PT ;  /* 0x000000ff2700020b */ /* 0x000ff60003f42000 */
[----:B------:R-:W-:Y:S02]  /*4da0*/  @!UPT UIADD3 URZ, UPT, UPT, URZ, URZ, URZ ;  /* 0x000000fffffff290 */ /* 0x000fe4000fffe0ff */
.L_x_89:
[----:B------:R-:W3:Y:S01]  /*4db0*/  SYNCS.PHASECHK.TRANS64.TRYWAIT P0, [UR21+0xd8], R4 ;  /* 0x0000d804ff0075a7 */ /* 0x000ee20008001115 */
[----:B------:R-:W-:Y:S04]  /*4dc0*/  ELECT P1, URZ, PT ;  /* 0x0000000000ff782f */ /* 0x000fe80003820000 */
[----:B------:R-:W-:Y:S01]  /*4dd0*/  PLOP3.LUT P1, PT, P2, P1, PT, 0xf2, 0x2f ;  /* 0x00000000002f781c */ /* 0x000fe20001723e72 */
[----:B------:R-:W-:Y:S01]  /*4de0*/  @!UPT UIADD3 URZ, UPT, UPT, URZ, URZ, URZ ;  /* 0x000000fffffff290 */ /* 0x000fe2000fffe0ff */
[----:B---3--:R-:W-:Y:S11]  /*4df0*/  @!P0 BRA `(.L_x_90) ;  /* 0x0000004800648947 */ /* 0x008ff60003800000 */
.L_x_184:
[----:B------:R-:W-:Y:S01]  /*4e00*/  @!P1 IADD3 R2, P0, PT, R12, 0x580, RZ ;  /* 0x000005800c029810 */ /* 0x000fe20007f1e0ff */
[----:B------:R-:W-:Y:S01]  /*4e10*/  VOTEU.ALL UP0, P1 ;  /* 0x0000000000ff7886 */ /* 0x000fe20000800000 */
[----:B------:R-:W-:Y:S01]  /*4e20*/  UMOV UR6, 0x0 ;  /* 0x0000000000067882 */ /* 0x000fe20000000000 */
[----:B------:R-:W-:Y:S01]  /*4e30*/  UMOV UR7, 0x10000000 ;  /* 0x1000000000077882 */ /* 0x000fe20000000000 */
[----:B------:R-:W-:Y:S01]  /*4e40*/  @!P1 R2UR UR5, R2 ;  /* 0x00000000020592ca */ /* 0x000fe200000e0000 */
[----:B-1----:R-:W-:Y:S01]  /*4e50*/  @!P1 IMAD.X R0, RZ, RZ, R13, P0 ;  /* 0x000000ffff009224 */ /* 0x002fe200000e060d */
[----:B------:R-:W-:Y:S01]  /*4e60*/  @!UP0 UIADD3 UR24, UPT, UPT, UR21, 0x400, URZ ;  /* 0x0000040015188890 */ /* 0x000fe2000fffe0ff */
[----:B------:R-:W-:Y:S01]  /*4e70*/  VOTEU.ALL UP0, P1 ;  /* 0x0000000000ff7886 */ /* 0x000fe20000800000 */
[----:B------:R-:W-:Y:S02]  /*4e80*/  UMOV UR28, UR36 ;  /* 0x00000024001c7c82 */ /* 0x000fe40008000000 */
[----:B------:R-:W-:Y:S01]  /*4e90*/  @!P1 R2UR UR4, R0 ;  /* 0x00000000000492ca */ /* 0x000fe200000e0000 */
[----:B------:R-:W-:Y:S06]  /*4ea0*/  @!P1 IMAD.MOV.U32 R0, RZ, RZ, 0x2000 ;  /* 0x00002000ff009424 */ /* 0x000fec00078e00ff */
[----:B------:R-:W-:Y:S06]  /*4eb0*/  IMAD.U32 R6, RZ, RZ, UR5 ;  /* 0x00000005ff067e24 */ /* 0x000fec000f8e00ff */
[----:B------:R-:W-:Y:S01]  /*4ec0*/  IMAD.U32 R7, RZ, RZ, UR4 ;  /* 0x00000004ff077e24 */ /* 0x000fe2000f8e00ff */
[----:B------:R-:W-:Y:S04]  /*4ed0*/  @!P1 R2UR UR4, R6 ;  /* 0x00000000060492ca */ /* 0x000fe800000e0000 */
[----:B------:R-:W-:Y:S11]  /*4ee0*/  @!P1 R2UR UR5, R7 ;  /* 0x00000000070592ca */ /* 0x000ff600000e0000 */
[----:B------:R-:W-:Y:S02]  /*4ef0*/  @!UPT UIADD3 URZ, UPT, UPT, URZ, URZ, URZ ;  /* 0x000000fffffff290 */ /* 0x000fe4000fffe0ff */
[----:B------:R1:W-:Y:S01]  /*4f00*/  @!UP0 UTMALDG.3D [UR24], [UR4], desc[UR6] ;  /* 0x00000618040085b4 */ /* 0x0003e20008011000 */
[----:B------:R1:W-:Y:S01]  /*4f10*/  @!P1 SYNCS.ARRIVE.TRANS64.RED.A0TR RZ, [UR21+0xc0], R0 ;  /* 0x0000c000ffff99a7 */ /* 0x0003e20008300415 */
[----:B------:R-:W-:Y:S01]  /*4f20*/  SYNCS.ARRIVE.TRANS64.RED.A1T0 RZ, [UR43], RZ ;  /* 0x000000ffffff79a7 */ /* 0x000fe2000810042b */
[----:B------:R-:W3:Y:S02]  /*4f30*/  SYNCS.PHASECHK.TRANS64.TRYWAIT P0, [UR21+0xe0], R4 ;  /* 0x0000e004ff0075a7 */ /* 0x000ee40008001115 */
[----:B-1-3--:R-:W-:Y:S05]  /*4f40*/  @!P0 BRA `(.L_x_91) ;  /* 0x0000004800288947 */ /* 0x00afea0003800000 */
.L_x_186:
[----:B------:R-:W-:Y:S01]  /*4f50*/  @!P1 IADD3 R2, P0, PT, R12, 0x580, RZ ;  /* 0x000005800c029810 */ /* 0x000fe20007f1e0ff */
[----:B------:R-:W-:Y:S01]  /*4f60*/  VOTEU.ALL UP0, P1 ;  /* 0x0000000000ff7886 */ /* 0x000fe20000800000 */
[----:B------:R-:W-:Y:S01]  /*4f70*/  UMOV UR6, 0x0 ;  /* 0x0000000000067882 */ /* 0x000fe20000000000 */
[----:B------:R-:W-:Y:S01]  /*4f80*/  UMOV UR7, 0x10000000 ;  /* 0x1000000000077882 */ /* 0x000fe20000000000 */
[----:B------:R-:W-:Y:S01]  /*4f90*/  @!P1 R2UR UR5, R2 ;  /* 0x00000000020592ca */ /* 0x000fe200000e0000 */
[----:B------:R-:W-:Y:S01]  /*4fa0*/  @!P1 IMAD.X R0, RZ, RZ, R13, P0 ;  /* 0x000000ffff009224 */ /* 0x000fe200000e060d */
[----:B------:R-:W-:Y:S01]  /*4fb0*/  @!UP0 UIADD3 UR18, UPT, UPT, UR26, 0x40, URZ ;  /* 0x000000401a128890 */ /* 0x000fe2000fffe0ff */
[----:B------:R-:W-:Y:S01]  /*4fc0*/  VIADD R10, R10, 0x1 ;  /* 0x000000010a0a7836 */ /* 0x000fe20000000000 */
[----:B------:R-:W-:Y:S02]  /*4fd0*/  @!UP0 UIADD3 UR16, UPT, UPT, UR21, 0x2400, URZ ;  /* 0x0000240015108890 */ /* 0x000fe4000fffe0ff */
[----:B------:R-:W-:Y:S01]  /*4fe0*/  @!P1 R2UR UR4, R0 ;  /* 0x00000000000492ca */ /* 0x000fe200000e0000 */
[----:B------:R-:W-:Y:S01]  /*4ff0*/  VOTEU.ALL UP0, P1 ;  /* 0x0000000000ff7886 */ /* 0x000fe20000800000 */
[----:B------:R-:W-:Y:S01]  /*5000*/  @!P1 IMAD.MOV.U32 R0, RZ, RZ, 0x2000 ;  /* 0x00002000ff009424 */ /* 0x000fe200078e00ff */
[----:B------:R-:W-:Y:S01]  /*5010*/  UMOV UR19, UR27 ;  /* 0x0000001b00137c82 */ /* 0x000fe20008000000 */
[----:B------:R-:W-:Y:S03]  /*5020*/  UMOV UR20, UR36 ;  /* 0x0000002400147c82 */ /* 0x000fe60008000000 */
        /* <DEDUP_REMOVED lines=8> */
[----:B------:R-:W4:Y:S02]  /*50b0*/  SYNCS.PHASECHK.TRANS64.TRYWAIT P0, [UR21+0xe8], R4 ;  /* 0x0000e804ff0075a7 */ /* 0x000f240008001115 */
[----:B---34-:R-:W-:Y:S05]  /*50c0*/  @!P0 BRA `(.L_x_92) ;  /* 0x0000004400e08947 */ /* 0x018fea0003800000 */
.L_x_188:
[----:B------:R-:W-:Y:S01]  /*50d0*/  @!P1 IADD3 R2, P0, PT, R12, 0x580, RZ ;  /* 0x000005800c029810 */ /* 0x000fe20007f1e0ff */
[----:B------:R-:W-:Y:S01]  /*50e0*/  VOTEU.ALL UP0, P1 ;  /* 0x0000000000ff7886 */ /* 0x000fe20000800000 */
[----:B------:R-:W-:Y:S01]  /*50f0*/  UMOV UR6, 0x0 ;  /* 0x0000000000067882 */ /* 0x000fe20000000000 */
[----:B------:R-:W-:Y:S01]  /*5100*/  UMOV UR7, 0x10000000 ;  /* 0x1000000000077882 */ /* 0x000fe20000000000 */
[----:B------:R-:W-:Y:S01]  /*5110*/  @!P1 R2UR UR5, R2 ;  /* 0x00000000020592ca */ /* 0x000fe200000e0000 */
[----:B------:R-:W-:Y:S01]  /*5120*/  @!P1 IMAD.X R0, RZ, RZ, R13, P0 ;  /* 0x000000ffff009224 */ /* 0x000fe200000e060d */
[----:B------:R-:W-:Y:S01]  /*5130*/  @!UP0 UIADD3 UR10, UPT, UPT, UR26, 0x80, URZ ;  /* 0x000000801a0a8890 */ /* 0x000fe2000fffe0ff */
[----:B------:R-:W-:Y:S01]  /*5140*/  R2UR UR16, R80 ;  /* 0x00000000501072ca */ /* 0x000fe200000e0000 */
[----:B------:R-:W-:Y:S01]  /*5150*/  @!UP0 UIADD3 UR8, UPT, UPT, UR21, 0x4400, URZ ;  /* 0x0000440015088890 */ /* 0x000fe2000fffe0ff */
[----:B------:R-:W-:Y:S01]  /*5160*/  ISETP.NE.AND P0, PT, R10, 0x2, PT ;  /* 0x000000020a00780c */ /* 0x000fe20003f05270 */
[----:B------:R-:W-:Y:S01]  /*5170*/  @!UP0 UIADD3 UR9, UPT, UPT, UR21, 0xd0, URZ ;  /* 0x000000d015098890 */ /* 0x000fe2000fffe0ff */
[----:B------:R-:W-:Y:S01]  /*5180*/  @!P1 R2UR UR4, R0 ;  /* 0x00000000000492ca */ /* 0x000fe200000e0000 */
[----:B------:R-:W-:Y:S01]  /*5190*/  VOTEU.ALL UP0, P1 ;  /* 0x0000000000ff7886 */ /* 0x000fe20000800000 */
[----:B------:R-:W-:Y:S01]  /*51a0*/  UMOV UR11, UR27 ;  /* 0x0000001b000b7c82 */ /* 0x000fe20008000000 */
[----:B------:R-:W-:Y:S01]  /*51b0*/  UMOV UR12, UR36 ;  /* 0x00000024000c7c82 */ /* 0x000fe20008000000 */
[----:B------:R-:W-:Y:S01]  /*51c0*/  SEL R0, RZ, 0x1, P0 ;  /* 0x00000001ff007807 */ /* 0x000fe20000000000 */
[----:B------:R-:W-:Y:S01]  /*51d0*/  UIADD3 UR24, UPT, UPT, UR13, UR61, URZ ;  /* 0x0000003d0d187290 */ /* 0x000fe2000fffe0ff */
[----:B-1----:R-:W-:Y:S01]  /*51e0*/  IMAD.U32 R4, RZ, RZ, UR5 ;  /* 0x00000005ff047e24 */ /* 0x002fe2000f8e00ff */
[----:B------:R-:W-:Y:S01]  /*51f0*/  LOP3.LUT R11, R11, 0x1, RZ, 0x3c, !PT ;  /* 0x000000010b0b7812 */ /* 0x000fe200078e3cff */
[----:B------:R-:W-:Y:S01]  /*5200*/  UMOV UR36, UR29 ;  /* 0x0000001d00247c82 */ /* 0x000fe20008000000 */
[----:B------:R-:W-:Y:S01]  /*5210*/  LOP3.LUT R9, R9, R0, RZ, 0x3c, !PT ;  /* 0x0000000009097212 */ /* 0x000fe200078e3cff */
[----:B------:R-:W-:Y:S01]  /*5220*/  UIADD3 UR20, UPT, UPT, UR14, UR16, URZ ;  /* 0x000000100e147290 */ /* 0x000fe2000fffe0ff */
[----:B------:R-:W-:Y:S01]  /*5230*/  SEL R10, R10, RZ, P0 ;  /* 0x000000ff0a0a7207 */ /* 0x000fe20000000000 */
[----:B------:R-:W-:Y:S01]  /*5240*/  UPLOP3.LUT UP4, UPT, UPT, UPT, UPT, 0x80, 0x8 ;  /* 0x000000000008789c */ /* 0x000fe20003f8f070 */
[----:B------:R-:W-:Y:S01]  /*5250*/  IMAD.U32 R5, RZ, RZ, UR4 ;  /* 0x00000004ff057e24 */ /* 0x000fe2000f8e00ff */
[----:B------:R-:W-:Y:S04]  /*5260*/  @!P1 R2UR UR4, R4 ;  /* 0x00000000040492ca */ /* 0x000fe800000e0000 */
[----:B------:R-:W-:Y:S11]  /*5270*/  @!P1 R2UR UR5, R5 ;  /* 0x00000000050592ca */ /* 0x000ff600000e0000 */
[----:B------:R-:W-:Y:S02]  /*5280*/  @!UPT UIADD3 URZ, UPT, UPT, URZ, URZ, URZ ;  /* 0x000000fffffff290 */ /* 0x000fe4000fffe0ff */
[----:B------:R1:W-:Y:S01]  /*5290*/  @!UP0 UTMALDG.3D [UR8], [UR4], desc[UR6] ;  /* 0x00000608040085b4 */ /* 0x0003e20008011000 */
[----:B------:R1:W-:Y:S01]  /*52a0*/  @!P1 SYNCS.ARRIVE.TRANS64.RED.A0TR RZ, [UR21+0xd0], R3 ;  /* 0x0000d003ffff99a7 */ /* 0x0003e20008300415 */
[----:B------:R-:W-:Y:S01]  /*52b0*/  SYNCS.ARRIVE.TRANS64.RED.A1T0 RZ, [UR40], RZ ;  /* 0x000000ffffff79a7 */ /* 0x000fe20008100428 */
[----:B------:R-:W-:Y:S05]  /*52c0*/  BRA.U UP1, `(.L_x_93) ;  /* 0xfffffff101b47547 */ /* 0x000fea000b83ffff */
[----:B-1----:R-:W-:-:S04]  /*52d0*/  SHF.L.U32 R3, R11, 0x1f, RZ ;  /* 0x0000001f0b037819 */ /* 0x002fc800000006ff */
[----:B------:R-:W1:Y:S02]  /*52e0*/  SYNCS.PHASECHK.TRANS64.TRYWAIT P0, [UR21+0xd8], R3 ;  /* 0x0000d803ff0075a7 */ /* 0x000e640008001115 */
[----:B-1----:R-:W-:Y:S05]  /*52f0*/  @!P0 BRA `(.L_x_94) ;  /* 0x00000044006c8947 */ /* 0x002fea0003800000 */
.L_x_190:
[----:B------:R-:W3:Y:S02]  /*5300*/  SYNCS.PHASECHK.TRANS64.TRYWAIT P0, [UR21+0xe0], R3 ;  /* 0x0000e003ff0075a7 */ /* 0x000ee40008001115 */
[----:B---3--:R-:W-:Y:S05]  /*5310*/  @!P0 BRA `(.L_x_95) ;  /* 0x00000044007c8947 */ /* 0x008fea0003800000 */
.L_x_192:
[----:B-1----:R-:W-:-:S07]  /*5320*/  MOV R0, UR21 ;  /* 0x0000001500007c02 */ /* 0x002fce0008000f00 */
.L_x_96:
[----:B-1----:R-:W-:-:S04]  /*5330*/  SHF.L.U32 R3, R11, 0x1f, RZ ;  /* 0x0000001f0b037819 */ /* 0x002fc800000006ff */
[----:B------:R1:W3:Y:S03]  /*5340*/  SYNCS.PHASECHK.TRANS64.TRYWAIT P0, [R0+URZ+0xe8], R3 ;  /* 0x0000e803000075a7 */ /* 0x0002e600080011ff */
[----:B---3--:R-:W-:Y:S05]  /*5350*/  @!P0 NANOSLEEP.SYNCS 0x989680 ;  /* 0x009896800000895d */ /* 0x008fea0003900000 */
[----:B------:R-:W3:Y:S02]  /*5360*/  @!P0 SYNCS.PHASECHK.TRANS64 P0, [R0+URZ+0xe8], R3 ;  /* 0x0000e803000085a7 */ /* 0x000ee400080010ff */
[----:B--23--:R-:W-:Y:S05]  /*5370*/  @P0 EXIT ;  /* 0x000000000000094d */ /* 0x00cfea0003800000 */
[----:B------:R-:W-:Y:S05]  /*5380*/  BRA `(.L_x_96) ;  /* 0xfffffffc00e87947 */ /* 0x000fea000383ffff */
.L_x_83:
[----:B------:R-:W-:-:S06]  /*5390*/  UISETP.GE.AND UP0, UPT, UR21, 0x4, UPT ;  /* 0x000000041500788c */ /* 0x000fcc000bf06270 */
[----:B------:R-:W-:-:S13]  /*53a0*/  PLOP3.LUT P0, PT, PT, PT, UP0, 0x80, 0x8 ;  /* 0x000000000008781c */ /* 0x000fda0003f0f008 */
[----:B------:R-:W-:Y:S05]  /*53b0*/  @!P0 EXIT ;  /* 0x000000000000894d */ /* 0x000fea0003800000 */
[----:B------:R-:W1:Y:S08]  /*53c0*/  S2UR UR4, SR_CgaCtaId ;  /* 0x00000000000479c3 */ /* 0x000e700000008800 */
[----:B------:R-:W-:Y:S01]  /*53d0*/  BAR.SYNC.DEFER_BLOCKING 0x6, 0xa0 ;  /* 0x0182800000007b1d */ /* 0x000fe20000010000 */
[C---:B------:R-:W-:Y:S01]  /*53e0*/  IMAD.SHL.U32 R4, R90.reuse, 0x40, RZ ;  /* 0x000000405a047824 */ /* 0x040fe200078e00ff */
[----:B------:R-:W-:Y:S01]  /*53f0*/  SHF.R.U32.HI R5, RZ, 0x1, R90 ;  /* 0x00000001ff057819 */ /* 0x000fe2000001165a */
[C---:B------:R-:W-:Y:S01]  /*5400*/  IMAD.U32 R2, R90.reuse, 0x10000, RZ ;  /* 0x000100005a027824 */ /* 0x040fe200078e00ff */
[C---:B------:R-:W-:Y:S01]  /*5410*/  R2P PR, R90.reuse, 0x6 ;  /* 0x000000065a007804 */ /* 0x040fe20000000000 */
[----:B------:R-:W-:Y:S01]  /*5420*/  IMAD.SHL.U32 R73, R90, 0x20, RZ ;  /* 0x000000205a497824 */ /* 0x000fe200078e00ff */
[----:B------:R-:W-:-:S02]  /*5430*/  UMOV UR44, 0x400 ;  /* 0x00000400002c7882 */ /* 0x000fc40000000000 */
[----:B------:R-:W2:Y:S01]  /*5440*/  LDC.64 R76, c[0x0][0x8b0] ;  /* 0x00022c00ff4c7b82 */ /* 0x000ea20000000a00 */
[C---:B------:R-:W-:Y:S01]  /*5450*/  LOP3.LUT R0, R4.reuse, 0x1c0, RZ, 0xc0, !PT ;  /* 0x000001c004007812 */ /* 0x040fe200078ec0ff */
[----:B------:R-:W-:Y:S01]  /*5460*/  IMAD.MOV.U32 R88, RZ, RZ, 0x20 ;  /* 0x00000020ff587424 */ /* 0x000fe200078e00ff */
[----:B------:R-:W-:Y:S01]  /*5470*/  LOP3.LUT R4, R4, 0x200, RZ, 0xc0, !PT ;  /* 0x0000020004047812 */ /* 0x000fe200078ec0ff */
[----:B------:R-:W-:Y:S01]  /*5480*/  IMAD.MOV.U32 R87, RZ, RZ, 0x1 ;  /* 0x00000001ff577424 */ /* 0x000fe200078e00ff */
[----:B------:R-:W-:Y:S01]  /*5490*/  LOP3.LUT R5, R0, 0x8, R5, 0xf8, !PT ;  /* 0x0000000800057812 */ /* 0x000fe200078ef805 */
[----:B------:R-:W-:Y:S01]  /*54a0*/  IMAD.SHL.U32 R0, R90, 0x8, RZ ;  /* 0x000000085a007824 */ /* 0x000fe200078e00ff */
[----:B------:R-:W-:Y:S01]  /*54b0*/  LOP3.LUT R2, R2, 0x600000, RZ, 0xc0, !PT ;  /* 0x0060000002027812 */ /* 0x000fe200078ec0ff */
[----:B------:R-:W3:Y:S01]  /*54c0*/  LDC.64 R74, c[0x0][0x8a8] ;  /* 0x00022a00ff4a7b82 */ /* 0x000ee20000000a00 */
[----:B------:R-:W-:Y:S01]  /*54d0*/  LOP3.LUT R73, R4, 0xc00, R73, 0xf8, !PT ;  /* 0x00000c0004497812 */ /* 0x000fe200078ef849 */
[----:B------:R-:W-:Y:S01]  /*54e0*/  IMAD.MOV.U32 R36, RZ, RZ, RZ ;  /* 0x000000ffff247224 */ /* 0x000fe200078e00ff */
[----:B------:R-:W-:Y:S01]  /*54f0*/  LOP3.LUT R0, R5, 0x38, R0, 0x78, !PT ;  /* 0x0000003805007812 */ /* 0x000fe200078e7800 */
[----:B------:R-:W-:Y:S01]  /*5500*/  IMAD.MOV.U32 R86, RZ, RZ, RZ ;  /* 0x000000ffff567224 */ /* 0x000fe200078e00ff */
[----:B------:R-:W-:-:S02]  /*5510*/  SEL R89, R88, 0xffffffe0, !P2 ;  /* 0xffffffe058597807 */ /* 0x000fc40005000000 */
[----:B------:R-:W-:Y:S02]  /*5520*/  CS2R R84, SRZ ;  /* 0x0000000000547805 */ /* 0x000fe4000001ff00 */
[----:B------:R-:W-:Y:S01]  /*5530*/  LOP3.LUT R73, R73, R0, RZ, 0xfc, !PT ;  /* 0x0000000049497212 */ /* 0x000fe200078efcff */
[----:B-1----:R-:W-:Y:S01]  /*5540*/  ULEA UR44, UR4, UR44, 0x18 ;  /* 0x0000002c042c7291 */ /* 0x002fe2000f8ec0ff */
[----:B------:R-:W-:Y:S01]  /*5550*/  LOP3.LUT R90, R90, 0x60, RZ, 0xc0, !PT ;  /* 0x000000605a5a7812 */ /* 0x000fe200078ec0ff */
[----:B------:R-:W1:Y:S01]  /*5560*/  LDCU UR58, c[0x0][0x370] ;  /* 0x00006e00ff3a77ac */ /* 0x000e620008000800 */
[----:B------:R-:W-:Y:S01]  /*5570*/  SEL R88, R88, 0xffffffe0, !P1 ;  /* 0xffffffe058587807 */ /* 0x000fe20004800000 */
[----:B------:R-:W-:Y:S01]  /*5580*/  UIADD3 UR4, UPT, UPT, UR44, 0x400, URZ ;  /* 0x000004002c047890 */ /* 0x000fe2000fffe0ff */
[----:B------:R-:W4:Y:S04]  /*5590*/  LDCU UR43, c[0x0][0xb0c] ;  /* 0x00016180ff2b77ac */ /* 0x000f280008000800 */
[----:B------:R-:W1:Y:S01]  /*55a0*/  LDS R3, [UR44+0x1b0] ;  /* 0x0001b02cff037984 */ /* 0x000e620008000800 */
[----:B------:R-:W-:Y:S01]  /*55b0*/  IMAD.U32 R82, RZ, RZ, UR4 ;  /* 0x00000004ff527e24 */ /* 0x000fe2000f8e00ff */
[----:B------:R-:W1:Y:S01]  /*55c0*/  LDCU UR39, c[0x0][0xb30] ;  /* 0x00016600ff2777ac */ /* 0x000e620008000800 */
[----:B------:R-:W1:Y:S01]  /*55d0*/  LDCU.64 UR56, c[0x0][0x888] ;  /* 0x00011100ff3877ac */ /* 0x000e620008000a00 */
[----:B------:R-:W1:Y:S01]  /*55e0*/  LDCU.64 UR40, c[0x0][0xb28] ;  /* 0x00016500ff2877ac */ /* 0x000e620008000a00 */
[----:B------:R-:W1:Y:S01]  /*55f0*/  LDCU.64 UR62, c[0x0][0x890] ;  /* 0x00011200ff3e77ac */ /* 0x000e620008000a00 */
[----:B------:R-:W1:Y:S01]  /*5600*/  LDCU.128 UR52, c[0x0][0xb10] ;  /* 0x00016200ff3477ac */ /* 0x000e620008000c00 */
[----:B------:R-:W1:Y:S01]  /*5610*/  LDCU UR47, c[0x0][0x374] ;  /* 0x00006e80ff2f77ac */ /* 0x000e620008000800 */
[----:B------:R-:W-:Y:S01]  /*5620*/  UMOV UR46, URZ ;  /* 0x000000ff002e7c82 */ /* 0x000fe20008000000 */
[----:B------:R-:W-:Y:S01]  /*5630*/  UMOV UR45, URZ ;  /* 0x000000ff002d7c82 */ /* 0x000fe20008000000 */
[----:B-1234-:R-:W-:-:S07]  /*5640*/  IMAD.IADD R2, R3, 0x1, R2 ;  /* 0x0000000103027824 */ /* 0x01efce00078e0202 */
.L_x_133:
[C---:B------:R-:W-:Y:S02]  /*5650*/  LEA R8, R84.reuse, UR44, 0x3 ;  /* 0x0000002c54087c11 */ /* 0x040fe4000f8e18ff */
[----:B------:R-:W-:Y:S02]  /*5660*/  SHF.L.U32 R3, R85, 0x1f, RZ ;  /* 0x0000001f55037819 */ /* 0x000fe400000006ff */
[----:B------:R-:W-:Y:S02]  /*5670*/  LEA R5, R84, UR44, 0x4 ;  /* 0x0000002c54057c11 */ /* 0x000fe4000f8e20ff */
[----:B-1----:R-:W1:Y:S02]  /*5680*/  SYNCS.PHASECHK.TRANS64.TRYWAIT P0, [R8+URZ+0x100], R3 ;  /* 0x00010003080075a7 */ /* 0x002e6400080011ff */
[----:B-1----:R-:W-:Y:S05]  /*5690*/  @!P0 BRA `(.L_x_97) ;  /* 0x0000004000b48947 */ /* 0x002fea0003800000 */
.L_x_193:
        /* <DEDUP_REMOVED lines=8> */
[----:B--2---:R-:W-:Y:S11]  /*5720*/  LOP3.LUT P0, RZ, R6, 0x1, RZ, 0xc0, !PT ;  /* 0x0000000106ff7812 */ /* 0x004ff6000780c0ff */
[----:B------:R-:W-:Y:S02]  /*5730*/  @!UPT UIADD3 URZ, UPT, UPT, URZ, URZ, URZ ;  /* 0x000000fffffff290 */ /* 0x000fe4000fffe0ff */
[----:B---3--:R-:W-:Y:S01]  /*5740*/  VOTEU.ANY UP1, P0 ;  /* 0x0000000000ff7886 */ /* 0x008fe20000020100 */
[----:B------:R-:W-:Y:S01]  /*5750*/  PLOP3.LUT P0, PT, PT, PT, UP1, 0x80, 0x8 ;  /* 0x000000000008781c */ /* 0x000fe20003f0f018 */
[----:B------:R-:W-:Y:S11]  /*5760*/  UP2UR UR60, UPR, URZ, 0x2 ;  /* 0x00000002ff3c7883 */ /* 0x000ff60008000000 */
[----:B------:R-:W-:Y:S01]  /*5770*/  @!UPT UIADD3 URZ, UPT, UPT, URZ, URZ, URZ ;  /* 0x000000fffffff290 */ /* 0x000fe2000fffe0ff */
[----:B------:R-:W-:Y:S02]  /*5780*/  @P0 SHF.R.U32.HI R0, RZ, 0x10, R5 ;  /* 0x00000010ff000819 */ /* 0x000fe40000011605 */
[----:B-1----:R-:W-:Y:S02]  /*5790*/  @P0 MOV R3, R4 ;  /* 0x0000000400030202 */ /* 0x002fe40000000f00 */
        /* <DEDUP_REMOVED lines=11> */
[----:B------:R-:W2:Y:S01]  /*5850*/  LDCU UR12, c[0x0][0xb20] ;  /* 0x00016400ff0c77ac */ /* 0x000ea20008000800 */
[----:B------:R-:W-:Y:S02]  /*5860*/  UIMAD.WIDE.U32 UR4, UR47, UR55, URZ ;  /* 0x000000372f0472a5 */ /* 0x000fe4000f8e00ff */
[----:B------:R-:W-:Y:S02]  /*5870*/  UIMAD.WIDE.U32 UR6, UR58, UR52, URZ ;  /* 0x000000343a0672a5 */ /* 0x000fe4000f8e00ff */
[----:B------:R-:W-:Y:S02]  /*5880*/  UISETP.NE.AND UP0, UPT, UR54, 0x1, UPT ;  /* 0x000000013600788c */ /* 0x000fe4000bf05270 */
[----:B------:R-:W-:Y:S02]  /*5890*/  UIMAD.WIDE.U32 UR8, UR37, UR55, URZ ;  /* 0x00000037250872a5 */ /* 0x000fe4000f8e00ff */
[----:B------:R-:W-:Y:S02]  /*58a0*/  UIMAD.WIDE.U32 UR10, UR38, UR52, URZ ;  /* 0x00000034260a72a5 */ /* 0x000fe4000f8e00ff */
[----:B------:R-:W-:Y:S02]  /*58b0*/  UISETP.NE.AND UP1, UPT, UR43, 0x1, UPT ;  /* 0x000000012b00788c */ /* 0x000fe4000bf25270 */
[----:B------:R-:W-:Y:S01]  /*58c0*/  UISETP.NE.AND UP2, UPT, UR42, 0x1, UPT ;  /* 0x000000012a00788c */ /* 0x000fe2000bf45270 */
[----:B------:R-:W-:Y:S02]  /*58d0*/  UMOV UR4, UR5 ;  /* 0x0000000500047c82 */ /* 0x000fe40008000000 */
[----:B--2---:R-:W-:Y:S03]  /*58e0*/  USHF.R.U32.HI UR5, URZ, UR12, UR4 ;  /* 0x0000000cff057299 */ /* 0x004fe60008011604 */
[----:B------:R-:W-:Y:S02]  /*58f0*/  UMOV UR4, UR7 ;  /* 0x0000000700047c82 */ /* 0x000fe40008000000 */
[----:B------:R-:W-:Y:S02]  /*5900*/  USHF.R.U32.HI UR7, URZ, UR53, UR4 ;  /* 0x00000035ff077299 */ /* 0x000fe40008011604 */
[----:B------:R-:W-:Y:S02]  /*5910*/  USEL UR4, UR47, UR5, !UP0 ;  /* 0x000000052f047287 */ /* 0x000fe4000c000000 */
[----:B------:R-:W-:Y:S01]  /*5920*/  USEL UR7, UR58, UR7, !UP1 ;  /* 0x000000073a077287 */ /* 0x000fe2000c800000 */
[----:B------:R-:W-:Y:S01]  /*5930*/  UMOV UR5, UR9 ;  /* 0x0000000900057c82 */ /* 0x000fe20008000000 */
[----:B------:R-:W-:Y:S02]  /*5940*/  UIMAD.WIDE.U32 UR8, UR4, UR40, URZ ;  /* 0x00000028040872a5 */ /* 0x000fe4000f8e00ff */
[----:B------:R-:W-:Y:S03]  /*5950*/  USHF.R.U32.HI UR6, URZ, UR12, UR5 ;  /* 0x0000000cff067299 */ /* 0x000fe60008011605 */
[----:B------:R-:W-:Y:S01]  /*5960*/  UMOV UR5, UR11 ;  /* 0x0000000b00057c82 */ /* 0x000fe20008000000 */
[----:B------:R-:W-:Y:S02]  /*5970*/  UIMAD.WIDE.U32 UR10, UR7, UR40, URZ ;  /* 0x00000028070a72a5 */ /* 0x000fe4000f8e00ff */
[----:B------:R-:W-:Y:S02]  /*5980*/  USHF.R.U32.HI UR12, URZ, UR53, UR5 ;  /* 0x00000035ff0c7299 */ /* 0x000fe40008011605 */
[----:B------:R-:W-:Y:S01]  /*5990*/  USEL UR6, UR37, UR6, !UP0 ;  /* 0x0000000625067287 */ /* 0x000fe2000c000000 */
[----:B------:R-:W-:Y:S02]  /*59a0*/  UMOV UR5, UR9 ;  /* 0x0000000900057c82 */ /* 0x000fe40008000000 */
[----:B------:R-:W-:Y:S01]  /*59b0*/  UMOV UR10, UR11 ;  /* 0x0000000b000a7c82 */ /* 0x000fe20008000000 */
[----:B------:R-:W-:Y:S02]  /*59c0*/  @UP2 USHF.R.U32.HI UR4, URZ, UR41, UR5 ;  /* 0x00000029ff042299 */ /* 0x000fe40008011605 */
[----:B------:R-:W-:Y:S02]  /*59d0*/  @UP2 USHF.R.U32.HI UR7, URZ, UR41, UR10 ;  /* 0x00000029ff072299 */ /* 0x000fe4000801160a */
[----:B------:R-:W-:Y:S02]  /*59e0*/  UIMAD UR4, UR42, UR4, URZ ;  /* 0x000000042a0472a4 */ /* 0x000fe4000f8e02ff */
[----:B------:R-:W-:Y:S02]  /*59f0*/  UIMAD.WIDE.U32 UR10, UR6, UR40, URZ ;  /* 0x00000028060a72a5 */ /* 0x000fe4000f8e00ff */
[----:B------:R-:W-:Y:S02]  /*5a00*/  USEL UR5, UR38, UR12, !UP1 ;  /* 0x0000000c26057287 */ /* 0x000fe4000c800000 */
[----:B------:R-:W-:Y:S02]  /*5a10*/  UIMAD UR8, UR42, UR7, URZ ;  /* 0x000000072a0872a4 */ /* 0x000fe4000f8e02ff */
[----:B------:R-:W-:Y:S03]  /*5a20*/  UISETP.GE.AND UP0, UPT, UR6, UR4, UPT ;  /* 0x000000040600728c */ /* 0x000fe6000bf06270 */
[----:B------:R-:W-:Y:S01]  /*5a30*/  UMOV UR4, UR11 ;  /* 0x0000000b00047c82 */ /* 0x000fe20008000000 */
[----:B------:R-:W-:Y:S02]  /*5a40*/  UISETP.GE.OR UP0, UPT, UR5, UR8, UP0 ;  /* 0x000000080500728c */ /* 0x000fe40008706670 */
[----:B------:R-:W-:Y:S02]  /*5a50*/  USHF.R.U32.HI UR4, URZ, UR41, UR4 ;  /* 0x00000029ff047299 */ /* 0x000fe40008011604 */
[----:B------:R-:W-:Y:S02]  /*5a60*/  UIMAD.WIDE.U32 UR8, UR5, UR40, URZ ;  /* 0x00000028050872a5 */ /* 0x000fe4000f8e00ff */
[----:B------:R-:W-:Y:S02]  /*5a70*/  USEL UR11, UR6, UR4, !UP2 ;  /* 0x00000004060b7287 */ /* 0x000fe4000d000000 */
[----:B------:R-:W-:Y:S02]  /*5a80*/  UIADD3 UR8, UPT, UPT, -UR5, URZ, URZ ;  /* 0x000000ff05087290 */ /* 0x000fe4000fffe1ff */
[----:B------:R-:W-:Y:S01]  /*5a90*/  UIADD3 UR10, UPT, UPT, -UR11, URZ, URZ ;  /* 0x000000ff0b0a7290 */ /* 0x000fe2000fffe1ff */
[----:B------:R-:W-:Y:S01]  /*5aa0*/  @!UP0 UMOV UR4, UR9 ;  /* 0x0000000900048c82 */ /* 0x000fe20008000000 */
[----:B------:R-:W-:Y:S02]  /*5ab0*/  UIADD3 UR9, UPT, UPT, -UR6, URZ, URZ ;  /* 0x000000ff06097290 */ /* 0x000fe4000fffe1ff */
[----:B------:R-:W-:Y:S02]  /*5ac0*/  @!UP0 USHF.R.U32.HI UR4, URZ, UR41, UR4 ;  /* 0x00000029ff048299 */ /* 0x000fe40008011604 */
[----:B------:R-:W-:Y:S02]  /*5ad0*/  UIMAD UR10, UR42, UR10, UR6 ;  /* 0x0000000a2a0a72a4 */ /* 0x000fe4000f8e0206 */
[----:B------:R-:W-:Y:S04]  /*5ae0*/  @!UP0 USEL UR4, UR5, UR4, !UP2 ;  /* 0x0000000405048287 */ /* 0x000fe8000d000000 */
[----:B------:R-:W-:Y:S02]  /*5af0*/  @!UP0 UIMAD UR10, UR7, UR10, UR4 ;  /* 0x0000000a070a82a4 */ /* 0x000fe4000f8e0204 */
[----:B------:R-:W-:Y:S02]  /*5b00*/  @!UP0 UIADD3 UR11, UPT, UPT, UR11, -UR4, URZ ;  /* 0x800000040b0b8290 */ /* 0x000fe4000fffe0ff */
[----:B------:R-:W-:Y:S02]  /*5b10*/  UIMAD UR7, UR43, UR8, UR38 ;  /* 0x000000082b0772a4 */ /* 0x000fe4000f8e0226 */
[----:B------:R-:W-:Y:S02]  /*5b20*/  @!UP0 UIMAD UR6, UR11, UR42, UR5 ;  /* 0x0000002a0b0682a4 */ /* 0x000fe4000f8e0205 */
[----:B------:R-:W-:Y:S01]  /*5b30*/  UIMAD UR4, UR54, UR9, UR37 ;  /* 0x00000009360472a4 */ /* 0x000fe2000f8e0225 */
[----:B------:R-:W-:Y:S02]  /*5b40*/  @!UP0 UMOV UR5, UR10 ;  /* 0x0000000a00058c82 */ /* 0x000fe40008000000 */
[----:B------:R-:W-:Y:S02]  /*5b50*/  UIMAD UR38, UR5, UR43, UR7 ;  /* 0x0000002b052672a4 */ /* 0x000fe4000f8e0207 */
[----:B------:R-:W-:Y:S11]  /*5b60*/  UIMAD UR37, UR6, UR54, UR4 ;  /* 0x00000036062572a4 */ /* 0x000ff6000f8e0204 */
[----:B------:R-:W-:Y:S01]  /*5b70*/  @!UPT UIADD3 URZ, UPT, UPT, URZ, URZ, URZ ;  /* 0x000000fffffff290 */ /* 0x000fe2000fffe0ff */
.L_x_98:
[----:B------:R-:W-:Y:S01]  /*5b80*/  UISETP.NE.AND UP0, UPT, UR39, 0x1, UPT ;  /* 0x000000012700788c */ /* 0x000fe2000bf05270 */
[----:B------:R-:W-:Y:S01]  /*5b90*/  LOP3.LUT P0, RZ, R82, 0x3f0, RZ, 0xc0, !PT ;  /* 0x000003f052ff7812 */ /* 0x000fe2000780c0ff */
[----:B------:R-:W-:Y:S01]  /*5ba0*/  USHF.L.U32 UR50, UR20, 0x6, URZ ;  /* 0x0000000614327899 */ /* 0x000fe200080006ff */
[----:B------:R-:W-:Y:S01]  /*5bb0*/  BSSY.RECONVERGENT B6, `(.L_x_99) ;  /* 0x0000034000067945 */ /* 0x000fe20003800200 */
[----:B------:R-:W-:Y:S01]  /*5bc0*/  UIMAD UR49, UR24, 0xc0, URZ ;  /* 0x000000c0183178a4 */ /* 0x000fe2000f8e02ff */
[----:B------:R-:W-:Y:S06]  /*5bd0*/  IADD3 R84, PT, PT, R84, 0x1, RZ ;  /* 0x0000000154547810 */ /* 0x000fec0007ffe0ff */
[----:B------:R-:W2:Y:S01]  /*5be0*/  @!UP0 LDCU.128 UR12, c[0x0][0xb10] ;  /* 0x00016200ff0c87ac */ /* 0x000ea20008000c00 */
[----:B------:R-:W3:Y:S01]  /*5bf0*/  @!UP0 LDCU UR5, c[0x0][0xb0c] ;  /* 0x00016180ff0587ac */ /* 0x000ee20008000800 */
[----:B------:R-:W4:Y:S01]  /*5c00*/  @!UP0 LDCU UR10, c[0x0][0xb20] ;  /* 0x00016400ff0a87ac */ /* 0x000f220008000800 */
[----:B--2---:R-:W-:Y:S02]  /*5c10*/  UIMAD.WIDE.U32 UR8, UR38, UR12, URZ ;  /* 0x0000000c260872a5 */ /* 0x004fe4000f8e00ff */
[----:B------:R-:W-:Y:S02]  /*5c20*/  UIMAD.WIDE.U32 UR6, UR37, UR15, URZ ;  /* 0x0000000f250672a5 */ /* 0x000fe4000f8e00ff */
[----:B------:R-:W-:Y:S03]  /*5c30*/  @!UP0 UISETP.NE.AND UP1, UPT, UR14, 0x1, UPT ;  /* 0x000000010e00888c */ /* 0x000fe6000bf25270 */
[----:B------:R-:W-:Y:S01]  /*5c40*/  @!UP0 UMOV UR4, UR9 ;  /* 0x0000000900048c82 */ /* 0x000fe20008000000 */
[----:B---3--:R-:W-:Y:S02]  /*5c50*/  @!UP0 UISETP.NE.AND UP2, UPT, UR5, 0x1, UPT ;  /* 0x000000010500888c */ /* 0x008fe4000bf45270 */
[----:B------:R-:W-:Y:S01]  /*5c60*/  @!UP0 USHF.R.U32.HI UR4, URZ, UR13, UR4 ;  /* 0x0000000dff048299 */ /* 0x000fe20008011604 */
[----:B------:R-:W-:Y:S02]  /*5c70*/  @!UP0 UMOV UR6, UR7 ;  /* 0x0000000700068c82 */ /* 0x000fe40008000000 */
[----:B----4-:R-:W-:Y:S02]  /*5c80*/  @!UP0 USHF.R.U32.HI UR6, URZ, UR10, UR6 ;  /* 0x0000000aff068299 */ /* 0x010fe40008011606 */
[----:B------:R-:W-:Y:S02]  /*5c90*/  @!UP0 USEL UR7, UR38, UR4, !UP2 ;  /* 0x0000000426078287 */ /* 0x000fe4000d000000 */
[----:B------:R-:W-:Y:S04]  /*5ca0*/  @!UP0 USEL UR6, UR37, UR6, !UP1 ;  /* 0x0000000625068287 */ /* 0x000fe8000c800000 */
[----:B------:R-:W-:Y:S02]  /*5cb0*/  @!UP0 UIADD3 UR4, UPT, UPT, -UR7, UR6, URZ ;  /* 0x0000000607048290 */ /* 0x000fe4000fffe1ff */
[----:B------:R-:W-:Y:S02]  /*5cc0*/  @!UP0 UIADD3 UR6, UPT, UPT, UR7, -UR6, URZ ;  /* 0x8000000607068290 */ /* 0x000fe4000fffe0ff */
[----:B------:R-:W-:Y:S02]  /*5cd0*/  @!UP0 UIMAD UR38, UR4, UR5, UR38 ;  /* 0x00000005042682a4 */ /* 0x000fe4000f8e0226 */
[----:B------:R-:W-:Y:S01]  /*5ce0*/  @!UP0 UIMAD UR37, UR6, UR14, UR37 ;  /* 0x0000000e062582a4 */ /* 0x000fe2000f8e0225 */
[----:B------:R-:W-:Y:S11]  /*5cf0*/  @!P0 BRA `(.L_x_100) ;  /* 0x00000000007c8947 */ /* 0x000ff60003800000 */
[----:B------:R-:W2:Y:S01]  /*5d00*/  LDCU.64 UR8, c[0x4][0x80] ;  /* 0x01001000ff0877ac */ /* 0x000ea20008000a00 */
[----:B------:R-:W-:Y:S01]  /*5d10*/  MOV R16, 0x0 ;  /* 0x0000000000107802 */ /* 0x000fe20000000f00 */
[----:B------:R-:W-:Y:S02]  /*5d20*/  HFMA2 R12, -RZ, RZ, 0, 5.9604644775390625e-08 ;  /* 0x00000001ff0c7431 */ /* 0x000fe400000001ff */
[----:B------:R-:W-:Y:S01]  /*5d30*/  IMAD.MOV.U32 R8, RZ, RZ, 0x70 ;  /* 0x00000070ff087424 */ /* 0x000fe200078e00ff */
[----:B------:R3:W4:Y:S01]  /*5d40*/  LDC.64 R14, c[0x4][R16] ;  /* 0x01000000100e7b82 */ /* 0x0007220000000a00 */
[----:B------:R-:W1:Y:S01]  /*5d50*/  LDCU.64 UR6, c[0x4][0x88] ;  /* 0x01001100ff0677ac */ /* 0x000e620008000a00 */
[----:B------:R-:W-:Y:S01]  /*5d60*/  IMAD.MOV.U32 R13, RZ, RZ, RZ ;  /* 0x000000ffff0d7224 */ /* 0x000fe200078e00ff */
[----:B------:R-:W1:Y:S01]  /*5d70*/  LDCU.64 UR4, c[0x4][0x8] ;  /* 0x01000100ff0477ac */ /* 0x000e620008000a00 */
[----:B--2---:R-:W-:Y:S01]  /*5d80*/  MOV R5, UR9 ;  /* 0x0000000900057c02 */ /* 0x004fe20008000f00 */
[----:B------:R-:W-:Y:S01]  /*5d90*/  IMAD.U32 R4, RZ, RZ, UR8 ;  /* 0x00000008ff047e24 */ /* 0x000fe2000f8e00ff */
[----:B-1----:R-:W-:Y:S01]  /*5da0*/  MOV R7, UR7 ;  /* 0x0000000700077c02 */ /* 0x002fe20008000f00 */
[----:B------:R-:W-:Y:S01]  /*5db0*/  IMAD.U32 R6, RZ, RZ, UR6 ;  /* 0x00000006ff067e24 */ /* 0x000fe2000f8e00ff */
[----:B------:R-:W-:Y:S01]  /*5dc0*/  MOV R11, UR5 ;  /* 0x00000005000b7c02 */ /* 0x000fe20008000f00 */
[----:B------:R-:W-:Y:S02]  /*5dd0*/  IMAD.U32 R10, RZ, RZ, UR4 ;  /* 0x00000004ff0a7e24 */ /* 0x000fe4000f8e00ff */
[----:B------:R-:W-:Y:S07]  /*5de0*/  LEPC R20, `(.L_x_101) ;  /* 0x000000001014794e */ /* 0x000fee0000000000 */
[----:B---345:R-:W-:Y:S05]  /*5df0*/  CALL.ABS.NOINC R14 ;  /* 0x000000000e007343 */ /* 0x038fea0003c00000 */
.L_x_101:
[----:B------:R-:W1:Y:S01]  /*5e00*/  LDCU.64 UR8, c[0x4][0x80] ;  /* 0x01001000ff0877ac */ /* 0x000e620008000a00 */
[----:B------:R-:W2:Y:S01]  /*5e10*/  LDC.64 R16, c[0x4][R16] ;  /* 0x0100000010107b82 */ /* 0x000ea20000000a00 */
[----:B------:R-:W-:Y:S02]  /*5e20*/  HFMA2 R12, -RZ, RZ, 0, 5.9604644775390625e-08 ;  /* 0x00000001ff0c7431 */ /* 0x000fe400000001ff */
[----:B------:R-:W-:Y:S02]  /*5e30*/  IMAD.MOV.U32 R8, RZ, RZ, 0x70 ;  /* 0x00000070ff087424 */ /* 0x000fe400078e00ff */
[----:B------:R-:W-:Y:S01]  /*5e40*/  IMAD.MOV.U32 R13, RZ, RZ, RZ ;  /* 0x000000ffff0d7224 */ /* 0x000fe200078e00ff */
[----:B------:R-:W3:Y:S01]  /*5e50*/  LDCU.64 UR6, c[0x4][0x88] ;  /* 0x01001100ff0677ac */ /* 0x000ee20008000a00 */
[----:B------:R-:W4:Y:S01]  /*5e60*/  LDCU.64 UR4, c[0x4][0x8] ;  /* 0x01000100ff0477ac */ /* 0x000f220008000a00 */
[----:B-1----:R-:W-:Y:S02]  /*5e70*/  MOV R4, UR8 ;  /* 0x0000000800047c02 */ /* 0x002fe40008000f00 */
[----:B------:R-:W-:Y:S02]  /*5e80*/  MOV R5, UR9 ;  /* 0x0000000900057c02 */ /* 0x000fe40008000f00 */
[----:B---3--:R-:W-:Y:S01]  /*5e90*/  MOV R7, UR7 ;  /* 0x0000000700077c02 */ /* 0x008fe20008000f00 */
[----:B------:R-:W-:Y:S01]  /*5ea0*/  IMAD.U32 R6, RZ, RZ, UR6 ;  /* 0x00000006ff067e24 */ /* 0x000fe2000f8e00ff */
[----:B----4-:R-:W-:Y:S01]  /*5eb0*/  MOV R11, UR5 ;  /* 0x00000005000b7c02 */ /* 0x010fe20008000f00 */
[----:B------:R-:W-:Y:S02]  /*5ec0*/  IMAD.U32 R10, RZ, RZ, UR4 ;  /* 0x00000004ff0a7e24 */ /* 0x000fe4000f8e00ff */
[----:B------:R-:W-:Y:S07]  /*5ed0*/  LEPC R20, `(.L_x_100) ;  /* 0x000000001014794e */ /* 0x000fee0000000000 */
[----:B--2---:R-:W-:Y:S05]  /*5ee0*/  CALL.ABS.NOINC R16 ;  /* 0x0000000010007343 */ /* 0x004fea0003c00000 */
.L_x_100:
[----:B------:R-:W-:Y:S05]  /*5ef0*/  BSYNC.RECONVERGENT B6 ;  /* 0x0000000000067941 */ /* 0x000fea0003800200 */
.L_x_99:
[----:B------:R-:W-:Y:S01]  /*5f00*/  R2UR UR4, R81 ;  /* 0x00000000510472ca */ /* 0x000fe200000e0000 */
[----:B------:R-:W-:Y:S01]  /*5f10*/  UISETP.NE.U32.AND UP0, UPT, UR62, URZ, UPT ;  /* 0x000000ff3e00728c */ /* 0x000fe2000bf05070 */
[----:B------:R-:W-:Y:S02]  /*5f20*/  ISETP.NE.U32.AND P4, PT, R76, RZ, PT ;  /* 0x000000ff4c00720c */ /* 0x000fe40003f85070 */
[----:B------:R-:W-:Y:S01]  /*5f30*/  ISETP.NE.U32.AND P2, PT, RZ, UR56, PT ;  /* 0x00000038ff007c0c */ /* 0x000fe2000bf45070 */
[----:B------:R-:W-:Y:S01]  /*5f40*/  UISETP.NE.AND.EX UP1, UPT, UR63, URZ, UPT, UP0 ;  /* 0x000000ff3f00728c */ /* 0x000fe2000bf25300 */
[----:B------:R-:W-:Y:S01]  /*5f50*/  ISETP.NE.AND.EX P4, PT, R77, RZ, PT, P4 ;  /* 0x000000ff4d00720c */ /* 0x000fe20003f85340 */
[----:B------:R-:W-:Y:S01]  /*5f60*/  UPLOP3.LUT UP0, UPT, UPT, UPT, UPT, 0x40, 0x4 ;  /* 0x000000000004789c */ /* 0x000fe20003f0e870 */
[----:B------:R-:W-:Y:S05]  /*5f70*/  ISETP.NE.AND.EX P2, PT, RZ, UR57, PT, P2 ;  /* 0x00000039ff007c0c */ /* 0x000fea000bf45320 */
[----:B------:R-:W-:Y:S06]  /*5f80*/  UISETP.NE.AND UP2, UPT, UR4, URZ, UPT ;  /* 0x000000ff0400728c */ /* 0x000fec000bf45270 */
[----:B------:R-:W-:Y:S05]  /*5f90*/  PLOP3.LUT P1, PT, PT, PT, UP2, 0x80, 0x8 ;  /* 0x000000000008781c */ /* 0x000fea0003f2f028 */
[----:B------:R-:W-:Y:S06]  /*5fa0*/  @UP2 UPLOP3.LUT UP0, UPT, UPT, UPT, UP1, 0x80, 0x8 ;  /* 0x000000000008289c */ /* 0x000fec0003f0f010 */
[----:B------:R-:W-:Y:S01]  /*5fb0*/  PLOP3.LUT P0, PT, PT, PT, UP0, 0x80, 0x8 ;  /* 0x000000000008781c */ /* 0x000fe20003f0f008 */
[----:B------:R-:W-:Y:S01]  /*5fc0*/  @!UPT UIADD3 URZ, UPT, UPT, URZ, URZ, URZ ;  /* 0x000000fffffff290 */ /* 0x000fe2000fffe0ff */
[----:B------:R-:W-:Y:S11]  /*5fd0*/  BRA.U !UP1, `(.L_x_102) ;  /* 0x00000001093c7547 */ /* 0x000ff6000b800000 */
[----:B------:R-:W-:Y:S01]  /*5fe0*/  UISETP.NE.U32.AND UP0, UPT, UR56, URZ, UPT ;  /* 0x000000ff3800728c */ /* 0x000fe2000bf05070 */
[----:B-1----:R-:W-:Y:S01]  /*5ff0*/  HFMA2 R0, -RZ, RZ, 0, 5.9604644775390625e-08 ;  /* 0x00000001ff007431 */ /* 0x002fe200000001ff */
[----:B------:R-:W1:Y:S01]  /*6000*/  LDCU.64 UR8, c[0x0][0x358] ;  /* 0x00006b00ff0877ac */ /* 0x000e620008000a00 */
[----:B------:R-:W-:Y:S01]  /*6010*/  IMAD.MOV.U32 R78, RZ, RZ, 0x1 ;  /* 0x00000001ff4e7424 */ /* 0x000fe200078e00ff */
[----:B------:R-:W-:Y:S06]  /*6020*/  UISETP.NE.AND.EX UP0, UPT, UR57, URZ, UPT, UP0 ;  /* 0x000000ff3900728c */ /* 0x000fec000bf05300 */
[----:B------:R-:W-:Y:S05]  /*6030*/  PLOP3.LUT P3, PT, PT, PT, UP0, 0x80, 0x8 ;  /* 0x000000000008781c */ /* 0x000fea0003f6f008 */
[----:B------:R-:W2:Y:S01]  /*6040*/  @UP0 LDCU.64 UR4, c[0x0][0x888] ;  /* 0x00011100ff0407ac */ /* 0x000ea20008000a00 */
[----:B------:R-:W-:Y:S07]  /*6050*/  @UP0 UIMAD UR6, UR36, UR62, URZ ;  /* 0x0000003e240602a4 */ /* 0x000fee000f8e02ff */
[----:B------:R-:W-:Y:S01]  /*6060*/  @!P3 PRMT R78, R0, 0x7610, R78 ;  /* 0x00007610004eb816 */ /* 0x000fe2000000004e */
[----:B--2---:R-:W-:Y:S06]  /*6070*/  @UP0 UIMAD.WIDE UR4, UR6, 0x4, UR4 ;  /* 0x00000004060408a5 */ /* 0x004fec000f8e0204 */
[----:B------:R-:W-:Y:S01]  /*6080*/  IMAD.U32 R4, RZ, RZ, UR4 ;  /* 0x00000004ff047e24 */ /* 0x000fe2000f8e00ff */
[----:B------:R-:W-:Y:S04]  /*6090*/  MOV R5, UR5 ;  /* 0x0000000500057c02 */ /* 0x000fe80008000f00 */
[----:B------:R-:W2:Y:S01]  /*60a0*/  @!UP0 LDCU UR4, c[0x0][0x880] ;  /* 0x00011000ff0487ac */ /* 0x000ea20008000800 */
[----:B-1---5:R3:W5:Y:S02]  /*60b0*/  @P3 LDG.E R39, desc[UR8][R4.64] ;  /* 0x0000000804273981 */ /* 0x022764000c1e1900 */
[----:B--23--:R-:W-:Y:S02]  /*60c0*/  @!P3 IMAD.U32 R39, RZ, RZ, UR4 ;  /* 0x00000004ff27be24 */ /* 0x00cfe4000f8e00ff */
.L_x_102:
[----:B------:R-:W-:Y:S05]  /*60d0*/  @!P4 BRA `(.L_x_103) ;  /* 0x000000000024c947 */ /* 0x000fea0003800000 */
[----:B------:R-:W-:Y:S01]  /*60e0*/  ISETP.NE.U32.AND P3, PT, R74, RZ, PT ;  /* 0x000000ff4a00720c */ /* 0x000fe20003f65070 */
[----:B------:R-:W2:Y:S03]  /*60f0*/  LDCU.64 UR4, c[0x0][0x358] ;  /* 0x00006b00ff0477ac */ /* 0x000ea60008000a00 */
[----:B------:R-:W-:Y:S11]  /*6100*/  ISETP.NE.AND.EX P3, PT, R75, RZ, PT, P3 ;  /* 0x000000ff4b00720c */ /* 0x000ff60003f65330 */
[----:B------:R-:W-:Y:S02]  /*6110*/  @!UPT UIADD3 URZ, UPT, UPT, URZ, URZ, URZ ;  /* 0x000000fffffff290 */ /* 0x000fe4000fffe0ff */
[----:B------:R-:W3:Y:S01]  /*6120*/  @P3 LDC.64 R4, c[0x0][0x8a8] ;  /* 0x00022a00ff043b82 */ /* 0x000ee20000000a00 */
[----:B-1----:R-:W-:Y:S04]  /*6130*/  @P3 IMAD R0, R76, UR36, RZ ;  /* 0x000000244c003c24 */ /* 0x002fe8000f8e02ff */
[----:B---3--:R-:W-:Y:S05]  /*6140*/  @P3 IMAD.WIDE R4, R0, 0x4, R4 ;  /* 0x0000000400043825 */ /* 0x008fea00078e0204 */
[----:B--2--5:R2:W5:Y:S02]  /*6150*/  @P3 LDG.E R37, desc[UR4][R4.64] ;  /* 0x0000000404253981 */ /* 0x024564000c1e1900 */
[----:B--2---:R-:W3:Y:S02]  /*6160*/  @!P3 LDC R37, c[0x0][0x8a0] ;  /* 0x00022800ff25bb82 */ /* 0x004ee40000000800 */
.L_x_103:
[----:B-----5:R-:W-:Y:S01]  /*6170*/  FSETP.NEU.AND P3, PT, R39, RZ, PT ;  /* 0x000000ff2700720b */ /* 0x020fe20003f6d000 */
[----:B------:R-:W-:Y:S01]  /*6180*/  IMAD.SHL.U32 R101, R73, 0x2, RZ ;  /* 0x0000000249657824 */ /* 0x000fe200078e00ff */
[----:B------:R-:W-:Y:S01]  /*6190*/  SEL R9, RZ, 0xffffffff, P2 ;  /* 0xffffffffff097807 */ /* 0x000fe20001000000 */
[----:B------:R-:W-:Y:S01]  /*61a0*/  BSSY B1, `(.L_x_104) ;  /* 0x0000043000017945 */ /* 0x000fe20003800000 */
[----:B------:R-:W-:Y:S01]  /*61b0*/  @P1 LOP3.LUT P2, RZ, R78, 0xff, RZ, 0xc0, !PT ;  /* 0x000000ff4eff1812 */ /* 0x000fe2000784c0ff */
[----:B------:R-:W-:Y:S01]  /*61c0*/  VIADD R93, R101, UR44 ;  /* 0x0000002c655d7c36 */ /* 0x000fe20008000000 */
[----:B------:R-:W-:Y:S01]  /*61d0*/  @P1 SEL R4, RZ, 0xffffffff, P3 ;  /* 0xffffffffff041807 */ /* 0x000fe20001800000 */
[----:B------:R-:W-:Y:S01]  /*61e0*/  IMAD.MOV.U32 R102, RZ, RZ, 0x1 ;  /* 0x00000001ff667424 */ /* 0x000fe200078e00ff */
[----:B------:R-:W-:Y:S01]  /*61f0*/  LOP3.LUT R87, R87, 0x1, RZ, 0x3c, !PT ;  /* 0x0000000157577812 */ /* 0x000fe200078e3cff */
[----:B------:R-:W-:Y:S01]  /*6200*/  IMAD.MOV.U32 R72, RZ, RZ, RZ ;  /* 0x000000ffff487224 */ /* 0x000fe200078e00ff */
[----:B------:R-:W-:Y:S02]  /*6210*/  @P0 SEL R4, R9, R4, !P2 ;  /* 0x0000000409040207 */ /* 0x000fe40005000000 */
[----:B------:R-:W-:Y:S02]  /*6220*/  CS2R R70, SRZ ;  /* 0x0000000000467805 */ /* 0x000fe4000001ff00 */
[----:B------:R-:W-:Y:S02]  /*6230*/  LEA R95, R36, UR44, 0x3 ;  /* 0x0000002c245f7c11 */ /* 0x000fe4000f8e18ff */
[----:B------:R-:W-:Y:S02]  /*6240*/  CS2R R68, SRZ ;  /* 0x0000000000447805 */ /* 0x000fe4000001ff00 */
[----:B------:R-:W-:Y:S02]  /*6250*/  @P1 LOP3.LUT R4, R4, 0x1, RZ, 0xc0, !PT ;  /* 0x0000000104041812 */ /* 0x000fe400078ec0ff */
[----:B------:R-:W-:Y:S02]  /*6260*/  CS2R R62, SRZ ;  /* 0x00000000003e7805 */ /* 0x000fe4000001ff00 */
[----:B-1----:R-:W-:Y:S02]  /*6270*/  SHF.L.U32 R0, R86, 0x1f, RZ ;  /* 0x0000001f56007819 */ /* 0x002fe400000006ff */
[----:B------:R-:W-:Y:S02]  /*6280*/  CS2R R60, SRZ ;  /* 0x00000000003c7805 */ /* 0x000fe4000001ff00 */
[----:B------:R-:W-:Y:S02]  /*6290*/  ISETP.NE.U32.OR P6, PT, R4, 0x1, !P1 ;  /* 0x000000010400780c */ /* 0x000fe40004fc5470 */
[----:B------:R-:W-:Y:S02]  /*62a0*/  CS2R R54, SRZ ;  /* 0x0000000000367805 */ /* 0x000fe4000001ff00 */
[----:B------:R-:W-:Y:S02]  /*62b0*/  PLOP3.LUT P2, PT, PT, PT, UP1, 0x80, 0x8 ;  /* 0x000000000008781c */ /* 0x000fe40003f4f018 */
[----:B------:R-:W-:Y:S02]  /*62c0*/  CS2R R52, SRZ ;  /* 0x0000000000347805 */ /* 0x000fe4000001ff00 */
[----:B------:R-:W-:Y:S02]  /*62d0*/  LOP3.LUT P4, R83, R78, 0xff, RZ, 0xc0, !PT ;  /* 0x000000ff4e537812 */ /* 0x000fe4000788c0ff */
[----:B------:R-:W-:Y:S02]  /*62e0*/  CS2R R50, SRZ ;  /* 0x0000000000327805 */ /* 0x000fe4000001ff00 */
[----:B------:R-:W-:Y:S02]  /*62f0*/  SEL R4, RZ, 0xffffffff, P3 ;  /* 0xffffffffff047807 */ /* 0x000fe40001800000 */
[----:B------:R-:W-:Y:S02]  /*6300*/  CS2R R48, SRZ ;  /* 0x0000000000307805 */ /* 0x000fe4000001ff00 */
[----:B------:R-:W-:Y:S01]  /*6310*/  LEA.HI R5, R36, R36, RZ, 0x1 ;  /* 0x0000002424057211 */ /* 0x000fe200078f08ff */
[----:B------:R-:W-:Y:S01]  /*6320*/  VIADD R94, R93, 0x400 ;  /* 0x000004005d5e7836 */ /* 0x000fe20000000000 */
[----:B------:R-:W-:Y:S01]  /*6330*/  P2R R91, PR, RZ, 0x40 ;  /* 0x00000040ff5b7803 */ /* 0x000fe20000000000 */
[----:B------:R-:W-:Y:S01]  /*6340*/  IMAD.IADD R92, R88, 0x1, R93 ;  /* 0x00000001585c7824 */ /* 0x000fe200078e025d */
[----:B------:R-:W-:Y:S02]  /*6350*/  SHF.R.U32.HI R7, RZ, 0x1, R5 ;  /* 0x00000001ff077819 */ /* 0x000fe40000011605 */
[----:B------:R-:W-:Y:S02]  /*6360*/  @P6 SHF.L.U32 R6, R87, 0x1f, RZ ;  /* 0x0000001f57066819 */ /* 0x000fe400000006ff */
[----:B------:R-:W-:Y:S01]  /*6370*/  @P2 SEL R4, R9, R4, !P4 ;  /* 0x0000000409042207 */ /* 0x000fe20006000000 */
[----:B------:R-:W-:Y:S01]  /*6380*/  IMAD R3, R7, 0xc0, R2 ;  /* 0x000000c007037824 */ /* 0x000fe200078e0202 */
[----:B------:R-:W1:Y:S01]  /*6390*/  @P6 SYNCS.PHASECHK.TRANS64.TRYWAIT P1, [UR44+0xc0], R6 ;  /* 0x0000c006ff0065a7 */ /* 0x000e62000802112c */
[----:B------:R-:W-:Y:S02]  /*63a0*/  LOP3.LUT R5, R5, 0xffe, RZ, 0xc0, !PT ;  /* 0x00000ffe05057812 */ /* 0x000fe400078ec0ff */
[----:B------:R-:W-:Y:S03]  /*63b0*/  LOP3.LUT R4, R4, 0x1, RZ, 0xc0, !PT ;  /* 0x0000000104047812 */ /* 0x000fe600078ec0ff */
[----:B------:R-:W-:Y:S01]  /*63c0*/  IMAD.IADD R38, R36, 0x1, -R5 ;  /* 0x0000000124267824 */ /* 0x000fe200078e0a05 */
[----:B------:R-:W-:Y:S03]  /*63d0*/  ISETP.NE.U32.AND P5, PT, R4, 0x1, PT ;  /* 0x000000010400780c */ /* 0x000fe60003fa5070 */
[----:B------:R-:W-:Y:S01]  /*63e0*/  IMAD R38, R38, 0x100000, R3 ;  /* 0x0010000026267824 */ /* 0x000fe200078e0203 */
[----:B------:R-:W-:Y:S01]  /*63f0*/  P2R R103, PR, RZ, 0x20 ;  /* 0x00000020ff677803 */ /* 0x000fe20000000000 */
[----:B------:R2:W4:Y:S01]  /*6400*/  SYNCS.PHASECHK.TRANS64.TRYWAIT P0, [R95+URZ+0x120], R0 ;  /* 0x000120005f0075a7 */ /* 0x00052200080011ff */
[----:B-1----:R-:W-:Y:S01]  /*6410*/  @P6 SEL R102, RZ, 0x1, !P1 ;  /* 0x00000001ff666807 */ /* 0x002fe20004800000 */
[----:B--2---:R-:W-:Y:S06]  /*6420*/  @!P6 BRA `(.L_x_105) ;  /* 0x000000000068e947 */ /* 0x004fec0003800000 */
[C---:B------:R-:W-:Y:S01]  /*6430*/  @P5 IMAD R3, R89.reuse, 0x2, R94 ;  /* 0x0000000259035824 */ /* 0x040fe200078e025e */
[----:B------:R-:W-:Y:S01]  /*6440*/  ISETP.NE.AND P1, PT, R102, RZ, PT ;  /* 0x000000ff6600720c */ /* 0x000fe20003f25270 */
[----:B------:R-:W-:Y:S01]  /*6450*/  @P5 IMAD R5, R89, 0x2, R93 ;  /* 0x0000000259055824 */ /* 0x000fe200078e025d */
[----:B------:R-:W-:Y:S01]  /*6460*/  BSSY B0, `(.L_x_106) ;  /* 0x000000e000007945 */ /* 0x000fe20003800000 */
[----:B------:R-:W-:Y:S01]  /*6470*/  IMAD.MOV.U32 R70, RZ, RZ, RZ ;  /* 0x000000ffff467224 */ /* 0x000fe200078e00ff */
[----:B------:R-:W-:Y:S01]  /*6480*/  CS2R R62, SRZ ;  /* 0x00000000003e7805 */ /* 0x000fe2000001ff00 */
[----:B------:R-:W-:Y:S01]  /*6490*/  @P5 IMAD.IADD R6, R88, 0x1, R3 ;  /* 0x0000000158065824 */ /* 0x000fe200078e0203 */
[----:B------:R-:W-:Y:S02]  /*64a0*/  CS2R R60, SRZ ;  /* 0x00000000003c7805 */ /* 0x000fe4000001ff00 */
[----:B------:R-:W-:Y:S02]  /*64b0*/  CS2R R68, SRZ ;  /* 0x0000000000447805 */ /* 0x000fe4000001ff00 */
[----:B------:R-:W-:Y:S02]  /*64c0*/  CS2R R50, SRZ ;  /* 0x0000000000327805 */ /* 0x000fe4000001ff00 */
[----:B------:R-:W-:Y:S02]  /*64d0*/  CS2R R48, SRZ ;  /* 0x0000000000307805 */ /* 0x000fe4000001ff00 */
[----:B------:R-:W-:Y:S02]  /*64e0*/  CS2R R54, SRZ ;  /* 0x0000000000367805 */ /* 0x000fe4000001ff00 */
[----:B------:R-:W-:Y:S01]  /*64f0*/  CS2R R52, SRZ ;  /* 0x0000000000347805 */ /* 0x000fe2000001ff00 */
[----:B------:R-:W-:Y:S06]  /*6500*/  @P1 BRA `(.L_x_107) ;  /* 0x00000000000c1947 */ /* 0x000fec0003800000 */
[----:B------:R-:W-:Y:S04]  /*6510*/  SHF.L.U32 R4, R87, 0x1f, RZ ;  /* 0x0000001f57047819 */ /* 0x000fe800000006ff */
[----:B------:R-:W1:Y:S02]  /*6520*/  SYNCS.PHASECHK.TRANS64.TRYWAIT P1, [UR44+0xc0], R4 ;  /* 0x0000c004ff0075a7 */ /* 0x000e64000802112c */
[----:B-1----:R-:W-:Y:S05]  /*6530*/  @!P1 BRA `(.L_x_108) ;  /* 0x0000003400209947 */ /* 0x002fea0003800000 */
.L_x_107:
[----:B------:R-:W-:Y:S05]  /*6540*/  BSYNC B0 ;  /* 0x0000000000007941 */ /* 0x000fea0003800000 */
.L_x_106:
[----:B------:R-:W-:Y:S01]  /*6550*/  ISETP.NE.AND P1, PT, R103, RZ, PT ;  /* 0x000000ff6700720c */ /* 0x000fe20003f25270 */
[----:B------:R-:W-:Y:S11]  /*6560*/  HFMA2 R72, -RZ, RZ, 0, 5.9604644775390625e-08 ;  /* 0x00000001ff487431 */ /* 0x000ff600000001ff */
[----:B------:R-:W-:Y:S01]  /*6570*/  @!UPT UIADD3 URZ, UPT, UPT, URZ, URZ, URZ ;  /* 0x000000fffffff290 */ /* 0x000fe2000fffe0ff */
[----:B------:R-:W-:Y:S05]  /*6580*/  @P1 WARPSYNC.ALL ;  /* 0x0000000000001948 */ /* 0x000fea0003800000 */
[----:B------:R2:W1:Y:S04]  /*6590*/  @P1 LDSM.16.M88.4 R60, [R5+0x400] ;  /* 0x00040000053c183b */ /* 0x0004680000000200 */
[----:B------:R2:W1:Y:S04]  /*65a0*/  @P1 LDSM.16.M88.4 R68, [R6] ;  /* 0x000000000644183b */ /* 0x0004680000000200 */
[----:B------:R2:W1:Y:S04]  /*65b0*/  @P1 LDSM.16.M88.4 R48, [R101+UR44+0x400] ;  /* 0x0004002c6530183b */ /* 0x0004680008000200 */
[----:B------:R2:W1:Y:S02]  /*65c0*/  @P1 LDSM.16.M88.4 R52, [R92+0x400] ;  /* 0x000400005c34183b */ /* 0x0004640000000200 */
.L_x_105:
[----:B------:R-:W-:Y:S05]  /*65d0*/  BSYNC B1 ;  /* 0x0000000000017941 */ /* 0x000fea0003800000 */
.L_x_104:
[----:B-1----:R-:W-:Y:S04]  /*65e0*/  SHF.R.U32.HI R4, RZ, 0x15, R38 ;  /* 0x00000015ff047819 */ /* 0x002fe80000011626 */
[----:B------:R-:W-:Y:S01]  /*65f0*/  LOP3.LUT P1, RZ, R4, 0x3, R79, 0x48, !PT ;  /* 0x0000000304ff7812 */ /* 0x000fe2000782484f */
[----:B------:R-:W-:Y:S01]  /*6600*/  @!UPT UIADD3 URZ, UPT, UPT, URZ, URZ, URZ ;  /* 0x000000fffffff290 */ /* 0x000fe2000fffe0ff */
[----:B----4-:R-:W-:Y:S11]  /*6610*/  @P0 BRA `(.L_x_109) ;  /* 0x0000000000080947 */ /* 0x010ff60003800000 */
[----:B------:R-:W1:Y:S02]  /*6620*/  SYNCS.PHASECHK.TRANS64.TRYWAIT P0, [R95+URZ+0x120], R0 ;  /* 0x000120005f0075a7 */ /* 0x000e6400080011ff */
[----:B-1----:R-:W-:Y:S05]  /*6630*/  @!P0 BRA `(.L_x_110) ;  /* 0x0000003000f88947 */ /* 0x002fea0003800000 */
.L_x_109:
[----:B------:R-:W-:Y:S05]  /*6640*/  @!P1 BRA `(.L_x_111) ;  /* 0x0000000000409947 */ /* 0x000fea0003800000 */
[----:B------:R-:W2:Y:S01]  /*6650*/  LDCU.64 UR8, c[0x4][0x70] ;  /* 0x01000e00ff0877ac */ /* 0x000ea20008000a00 */
[----:B------:R-:W-:Y:S01]  /*6660*/  MOV R15, 0x0 ;  /* 0x00000000000f7802 */ /* 0x000fe20000000f00 */
[----:B------:R-:W-:Y:S02]  /*6670*/  HFMA2 R12, -RZ, RZ, 0, 5.9604644775390625e-08 ;  /* 0x00000001ff0c7431 */ /* 0x000fe400000001ff */
[----:B------:R-:W-:Y:S02]  /*6680*/  IMAD.MOV.U32 R8, RZ, RZ, 0x192 ;  /* 0x00000192ff087424 */ /* 0x000fe400078e00ff */
[----:B------:R-:W-:Y:S01]  /*6690*/  IMAD.MOV.U32 R13, RZ, RZ, RZ ;  /* 0x000000ffff0d7224 */ /* 0x000fe200078e00ff */
[----:B------:R-:W4:Y:S01]  /*66a0*/  LDCU.64 UR6, c[0x4][0x78] ;  /* 0x01000f00ff0677ac */ /* 0x000f220008000a00 */
[----:B------:R-:W1:Y:S01]  /*66b0*/  LDC.64 R14, c[0x4][R15] ;  /* 0x010000000f0e7b82 */ /* 0x000e620000000a00 */
[----:B------:R-:W5:Y:S01]  /*66c0*/  LDCU.64 UR4, c[0x4][0x10] ;  /* 0x01000200ff0477ac */ /* 0x000f620008000a00 */
[----:B--2---:R-:W-:Y:S01]  /*66d0*/  MOV R5, UR9 ;  /* 0x0000000900057c02 */ /* 0x004fe20008000f00 */
[----:B------:R-:W-:Y:S01]  /*66e0*/  IMAD.U32 R4, RZ, RZ, UR8 ;  /* 0x00000008ff047e24 */ /* 0x000fe2000f8e00ff */
[----:B----4-:R-:W-:Y:S01]  /*66f0*/  MOV R7, UR7 ;  /* 0x0000000700077c02 */ /* 0x010fe20008000f00 */
[----:B------:R-:W-:Y:S01]  /*6700*/  IMAD.U32 R6, RZ, RZ, UR6 ;  /* 0x00000006ff067e24 */ /* 0x000fe2000f8e00ff */
[----:B-----5:R-:W-:Y:S01]  /*6710*/  MOV R11, UR5 ;  /* 0x00000005000b7c02 */ /* 0x020fe20008000f00 */
[----:B------:R-:W-:Y:S02]  /*6720*/  IMAD.U32 R10, RZ, RZ, UR4 ;  /* 0x00000004ff0a7e24 */ /* 0x000fe4000f8e00ff */
[----:B------:R-:W-:Y:S07]  /*6730*/  LEPC R20, `(.L_x_111) ;  /* 0x000000001014794e */ /* 0x000fee0000000000 */
[----:B-1-3--:R-:W-:Y:S05]  /*6740*/  CALL.ABS.NOINC R14 ;  /* 0x000000000e007343 */ /* 0x00afea0003c00000 */
.L_x_111:
[----:B------:R-:W-:Y:S05]  /*6750*/  WARPSYNC.ALL ;  /* 0x0000000000007948 */ /* 0x000fea0003800000 */
[----:B------:R-:W-:Y:S01]  /*6760*/  R2UR UR4, R38 ;  /* 0x00000000260472ca */ /* 0x000fe200000e0000 */
[--C-:B------:R-:W-:Y:S01]  /*6770*/  HADD2.F32 R40, -RZ, R48.reuse.H0_H0 ;  /* 0x20000030ff287230 */ /* 0x100fe20000004100 */
[----:B------:R-:W-:Y:S01]  /*6780*/  SHF.L.U32 R108, R89, 0x1, RZ ;  /* 0x00000001596c7819 */ /* 0x000fe200000006ff */
[----:B------:R-:W-:Y:S01]  /*6790*/  HADD2.F32 R42, -RZ, R48.H1_H1 ;  /* 0x30000030ff2a7230 */ /* 0x000fe20000004100 */
[----:B------:R-:W-:Y:S01]  /*67a0*/  ISETP.NE.AND P0, PT, R90, RZ, PT ;  /* 0x000000ff5a00720c */ /* 0x000fe20003f05270 */
[----:B------:R-:W-:Y:S01]  /*67b0*/  HADD2.F32 R41, -RZ, R49.H0_H0 ;  /* 0x20000031ff297230 */ /* 0x000fe20000004100 */
[----:B------:R-:W-:Y:S01]  /*67c0*/  IADD3 R94, PT, PT, R94, R108, RZ ;  /* 0x0000006c5e5e7210 */ /* 0x000fe20007ffe0ff */
[----:B------:R-:W-:Y:S01]  /*67d0*/  HADD2.F32 R43, -RZ, R51.H0_H0 ;  /* 0x20000033ff2b7230 */ /* 0x000fe20000004100 */
[----:B------:R-:W-:Y:S02]  /*67e0*/  BSSY.RECONVERGENT B0, `(.L_x_112) ;  /* 0x0000085000007945 */ /* 0x000fe40003800200 */
[----:B------:R-:W-:Y:S03]  /*67f0*/  IADD3 R100, PT, PT, R88, R94, RZ ;  /* 0x0000005e58647210 */ /* 0x000fe60007ffe0ff */
[----:B--2---:R-:W1:Y:S02]  /*6800*/  LDTM.16dp256bit.x8 R4, tmem[UR4] ;  /* 0x00000004000479ee */ /* 0x004e6400081a0000 */
[C---:B-1-3--:R-:W-:Y:S01]  /*6810*/  FMUL R0, R37.reuse, R4 ;  /* 0x0000000425007220 */ /* 0x04afe20000400000 */
[C---:B------:R-:W-:Y:S01]  /*6820*/  FMUL R3, R37.reuse, R5 ;  /* 0x0000000525037220 */ /* 0x040fe20000400000 */
[C---:B------:R-:W-:Y:S01]  /*6830*/  FMUL R6, R37.reuse, R6 ;  /* 0x0000000625067220 */ /* 0x040fe20000400000 */
[----:B------:R-:W-:Y:S01]  /*6840*/  FMUL R7, R37, R7 ;  /* 0x0000000725077220 */ /* 0x000fe20000400000 */
[C---:B------:R-:W-:Y:S01]  /*6850*/  FFMA R0, R39.reuse, R40, R0 ;  /* 0x0000002827007223 */ /* 0x040fe20000000000 */
[----:B------:R-:W-:Y:S02]  /*6860*/  HADD2.F32 R40, -RZ, R49.H1_H1 ;  /* 0x30000031ff287230 */ /* 0x000fe40000004100 */
[C---:B------:R-:W-:Y:S01]  /*6870*/  FFMA R3, R39.reuse, R42, R3 ;  /* 0x0000002a27037223 */ /* 0x040fe20000000003 */
[----:B------:R-:W-:Y:S01]  /*6880*/  FFMA R6, R39, R41, R6 ;  /* 0x0000002927067223 */ /* 0x000fe20000000006 */
[--C-:B------:R-:W-:Y:S02]  /*6890*/  HADD2.F32 R41, -RZ, R50.reuse.H0_H0 ;  /* 0x20000032ff297230 */ /* 0x100fe40000004100 */
[----:B------:R-:W-:Y:S01]  /*68a0*/  FMUL R4, R37, R8 ;  /* 0x0000000825047220 */ /* 0x000fe20000400000 */
[----:B------:R-:W-:Y:S01]  /*68b0*/  HADD2.F32 R42, -RZ, R50.H1_H1 ;  /* 0x30000032ff2a7230 */ /* 0x000fe20000004100 */
[----:B------:R-:W-:Y:S01]  /*68c0*/  F2FP.F16.F32.PACK_AB R44, R3, R0 ;  /* 0x00000000032c723e */ /* 0x000fe200000000ff */
[C---:B------:R-:W-:Y:S01]  /*68d0*/  FFMA R7, R39.reuse, R40, R7 ;  /* 0x0000002827077223 */ /* 0x040fe20000000007 */
[----:B------:R-:W-:Y:S01]  /*68e0*/  FFMA R4, R39, R41, R4 ;  /* 0x0000002927047223 */ /* 0x000fe20000000004 */
[C---:B------:R-:W-:Y:S01]  /*68f0*/  FMUL R5, R37.reuse, R9 ;  /* 0x0000000925057220 */ /* 0x040fe20000400000 */
[----:B------:R-:W-:Y:S01]  /*6900*/  FMUL R10, R37, R10 ;  /* 0x0000000a250a7220 */ /* 0x000fe20000400000 */
[----:B------:R-:W-:Y:S01]  /*6910*/  HADD2.F32 R40, -RZ, R51.H1_H1 ;  /* 0x30000033ff287230 */ /* 0x000fe20000004100 */
[----:B------:R-:W-:Y:S01]  /*6920*/  F2FP.F16.F32.PACK_AB R45, R7, R6 ;  /* 0x00000006072d723e */ /* 0x000fe200000000ff */
[C---:B------:R-:W-:Y:S01]  /*6930*/  FFMA R5, R39.reuse, R42, R5 ;  /* 0x0000002a27057223 */ /* 0x040fe20000000005 */
[----:B------:R-:W-:Y:S01]  /*6940*/  FFMA R10, R39, R43, R10 ;  /* 0x0000002b270a7223 */ /* 0x000fe2000000000a */
[C---:B------:R-:W-:Y:S01]  /*6950*/  FMUL R11, R37.reuse, R11 ;  /* 0x0000000b250b7220 */ /* 0x040fe20000400000 */
[--C-:B------:R-:W-:Y:S02]  /*6960*/  HADD2.F32 R41, -RZ, R52.reuse.H0_H0 ;  /* 0x20000034ff297230 */ /* 0x100fe40000004100 */
[----:B------:R-:W-:Y:S01]  /*6970*/  FMUL R8, R37, R12 ;  /* 0x0000000c25087220 */ /* 0x000fe20000400000 */
[----:B------:R-:W-:Y:S01]  /*6980*/  F2FP.F16.F32.PACK_AB R46, R5, R4 ;  /* 0x00000004052e723e */ /* 0x000fe200000000ff */
[C---:B------:R-:W-:Y:S01]  /*6990*/  FFMA R11, R39.reuse, R40, R11 ;  /* 0x00000028270b7223 */ /* 0x040fe2000000000b */
[----:B------:R-:W-:Y:S02]  /*69a0*/  HADD2.F32 R40, -RZ, R52.H1_H1 ;  /* 0x30000034ff287230 */ /* 0x000fe40000004100 */
[----:B------:R-:W-:Y:S01]  /*69b0*/  FFMA R8, R39, R41, R8 ;  /* 0x0000002927087223 */ /* 0x000fe20000000008 */
[----:B------:R-:W-:Y:S01]  /*69c0*/  FMUL R9, R37, R13 ;  /* 0x0000000d25097220 */ /* 0x000fe20000400000 */
[--C-:B------:R-:W-:Y:S01]  /*69d0*/  HADD2.F32 R43, -RZ, R53.reuse.H0_H0 ;  /* 0x20000035ff2b7230 */ /* 0x100fe20000004100 */
[----:B------:R-:W-:Y:S01]  /*69e0*/  F2FP.F16.F32.PACK_AB R47, R11, R10 ;  /* 0x0000000a0b2f723e */ /* 0x000fe200000000ff */
[----:B------:R-:W-:Y:S01]  /*69f0*/  FMUL R14, R37, R14 ;  /* 0x0000000e250e7220 */ /* 0x000fe20000400000 */
[----:B------:R-:W-:Y:S02]  /*6a00*/  HADD2.F32 R42, -RZ, R53.H1_H1 ;  /* 0x30000035ff2a7230 */ /* 0x000fe40000004100 */
[----:B------:R-:W-:Y:S01]  /*6a10*/  FFMA R9, R39, R40, R9 ;  /* 0x0000002827097223 */ /* 0x000fe20000000009 */
[----:B------:R-:W-:Y:S01]  /*6a20*/  FMUL R15, R37, R15 ;  /* 0x0000000f250f7220 */ /* 0x000fe20000400000 */
[----:B------:R1:W-:Y:S01]  /*6a30*/  STSM.16.M88.4 [R93+0x400], R44 ;  /* 0x0004002c5d007844 */ /* 0x0003e20000000200 */
[----:B------:R-:W-:Y:S01]  /*6a40*/  FFMA R14, R39, R43, R14 ;  /* 0x0000002b270e7223 */ /* 0x000fe2000000000e */
[--C-:B------:R-:W-:Y:S01]  /*6a50*/  HADD2.F32 R40, -RZ, R54.reuse.H0_H0 ;  /* 0x20000036ff287230 */ /* 0x100fe20000004100 */
[----:B------:R-:W-:Y:S01]  /*6a60*/  F2FP.F16.F32.PACK_AB R56, R9, R8 ;  /* 0x000000080938723e */ /* 0x000fe200000000ff */
[----:B------:R-:W-:Y:S01]  /*6a70*/  FFMA R15, R39, R42, R15 ;  /* 0x0000002a270f7223 */ /* 0x000fe2000000000f */
[C---:B------:R-:W-:Y:S01]  /*6a80*/  FMUL R12, R37.reuse, R16 ;  /* 0x00000010250c7220 */ /* 0x040fe20000400000 */
[----:B------:R-:W-:Y:S02]  /*6a90*/  HADD2.F32 R42, -RZ, R54.H1_H1 ;  /* 0x30000036ff2a7230 */ /* 0x000fe40000004100 */
[----:B------:R-:W-:Y:S01]  /*6aa0*/  FMUL R13, R37, R17 ;  /* 0x00000011250d7220 */ /* 0x000fe20000400000 */
[--C-:B------:R-:W-:Y:S01]  /*6ab0*/  HADD2.F32 R41, -RZ, R55.reuse.H0_H0 ;  /* 0x20000037ff297230 */ /* 0x100fe20000004100 */
[----:B------:R-:W-:Y:S01]  /*6ac0*/  F2FP.F16.F32.PACK_AB R57, R15, R14 ;  /* 0x0000000e0f39723e */ /* 0x000fe200000000ff */
[C---:B------:R-:W-:Y:S01]  /*6ad0*/  FFMA R12, R39.reuse, R40, R12 ;  /* 0x00000028270c7223 */ /* 0x040fe2000000000c */
[----:B------:R-:W-:Y:S01]  /*6ae0*/  FFMA R13, R39, R42, R13 ;  /* 0x0000002a270d7223 */ /* 0x000fe2000000000d */
[C---:B------:R-:W-:Y:S01]  /*6af0*/  FMUL R18, R37.reuse, R18 ;  /* 0x0000001225127220 */ /* 0x040fe20000400000 */
[----:B------:R-:W-:Y:S02]  /*6b00*/  HADD2.F32 R40, -RZ, R55.H1_H1 ;  /* 0x30000037ff287230 */ /* 0x000fe40000004100 */
[C---:B------:R-:W-:Y:S01]  /*6b10*/  FMUL R19, R37.reuse, R19 ;  /* 0x0000001325137220 */ /* 0x040fe20000400000 */
[----:B------:R-:W-:Y:S01]  /*6b20*/  FMUL R16, R37, R20 ;  /* 0x0000001425107220 */ /* 0x000fe20000400000 */
[----:B------:R-:W-:Y:S01]  /*6b30*/  F2FP.F16.F32.PACK_AB R58, R13, R12 ;  /* 0x0000000c0d3a723e */ /* 0x000fe200000000ff */
[C---:B------:R-:W-:Y:S01]  /*6b40*/  FFMA R18, R39.reuse, R41, R18 ;  /* 0x0000002927127223 */ /* 0x040fe20000000012 */
[--C-:B------:R-:W-:Y:S02]  /*6b50*/  HADD2.F32 R41, -RZ, R60.reuse.H0_H0 ;  /* 0x2000003cff297230 */ /* 0x100fe40000004100 */
[----:B------:R-:W-:Y:S01]  /*6b60*/  FFMA R19, R39, R40, R19 ;  /* 0x0000002827137223 */ /* 0x000fe20000000013 */
[----:B------:R-:W-:Y:S02]  /*6b70*/  HADD2.F32 R42, -RZ, R60.H1_H1 ;  /* 0x3000003cff2a7230 */ /* 0x000fe40000004100 */
[----:B------:R-:W-:Y:S01]  /*6b80*/  FMUL R17, R37, R21 ;  /* 0x0000001525117220 */ /* 0x000fe20000400000 */
[--C-:B------:R-:W-:Y:S02]  /*6b90*/  HADD2.F32 R43, -RZ, R61.reuse.H0_H0 ;  /* 0x2000003dff2b7230 */ /* 0x100fe40000004100 */
[----:B------:R-:W-:Y:S01]  /*6ba0*/  FFMA R16, R39, R41, R16 ;  /* 0x0000002927107223 */ /* 0x000fe20000000010 */
[----:B------:R-:W-:Y:S01]  /*6bb0*/  F2FP.F16.F32.PACK_AB R59, R19, R18 ;  /* 0x00000012133b723e */ /* 0x000fe200000000ff */
[----:B------:R-:W-:Y:S01]  /*6bc0*/  FFMA R17, R39, R42, R17 ;  /* 0x0000002a27117223 */ /* 0x000fe20000000011 */
[C---:B------:R-:W-:Y:S01]  /*6bd0*/  FMUL R22, R37.reuse, R22 ;  /* 0x0000001625167220 */ /* 0x040fe20000400000 */
[----:B------:R-:W-:Y:S02]  /*6be0*/  HADD2.F32 R40, -RZ, R61.H1_H1 ;  /* 0x3000003dff287230 */ /* 0x000fe40000004100 */
[----:B------:R-:W-:Y:S01]  /*6bf0*/  FMUL R23, R37, R23 ;  /* 0x0000001725177220 */ /* 0x000fe20000400000 */
[----:B------:R1:W-:Y:S01]  /*6c00*/  STSM.16.M88.4 [R92+0x400], R56 ;  /* 0x000400385c007844 */ /* 0x0003e20000000200 */
[----:B------:R-:W-:Y:S01]  /*6c10*/  F2FP.F16.F32.PACK_AB R64, R17, R16 ;  /* 0x000000101140723e */ /* 0x000fe200000000ff */
[C---:B------:R-:W-:Y:S01]  /*6c20*/  FFMA R22, R39.reuse, R43, R22 ;  /* 0x0000002b27167223 */ /* 0x040fe20000000016 */
[----:B------:R-:W-:Y:S01]  /*6c30*/  FFMA R23, R39, R40, R23 ;  /* 0x0000002827177223 */ /* 0x000fe20000000017 */
[--C-:B------:R-:W-:Y:S02]  /*6c40*/  HADD2.F32 R41, -RZ, R62.reuse.H0_H0 ;  /* 0x2000003eff297230 */ /* 0x100fe40000004100 */
        /* <DEDUP_REMOVED lines=9> */
[----:B------:R-:W-:Y:S01]  /*6ce0*/  FMUL R27, R37, R27 ;  /* 0x0000001b251b7220 */ /* 0x000fe20000400000 */
[--C-:B------:R-:W-:Y:S02]  /*6cf0*/  HADD2.F32 R40, -RZ, R68.reuse.H0_H0 ;  /* 0x20000044ff287230 */ /* 0x100fe40000004100 */
[----:B------:R-:W-:Y:S01]  /*6d00*/  FFMA R26, R39, R43, R26 ;  /* 0x0000002b271a7223 */ /* 0x000fe2000000001a */
[----:B------:R-:W-:Y:S01]  /*6d10*/  FMUL R24, R37, R28 ;  /* 0x0000001c25187220 */ /* 0x000fe20000400000 */
[----:B------:R-:W-:Y:S01]  /*6d20*/  FFMA R27, R39, R42, R27 ;  /* 0x0000002a271b7223 */ /* 0x000fe2000000001b */
[----:B------:R-:W-:Y:S02]  /*6d30*/  HADD2.F32 R42, -RZ, R68.H1_H1 ;  /* 0x30000044ff2a7230 */ /* 0x000fe40000004100 */
[C---:B------:R-:W-:Y:S01]  /*6d40*/  FMUL R25, R37.reuse, R29 ;  /* 0x0000001d25197220 */ /* 0x040fe20000400000 */
[--C-:B------:R-:W-:Y:S02]  /*6d50*/  HADD2.F32 R41, -RZ, R69.reuse.H0_H0 ;  /* 0x20000045ff297230 */ /* 0x100fe40000004100 */
[----:B------:R-:W-:Y:S01]  /*6d60*/  FMUL R30, R37, R30 ;  /* 0x0000001e251e7220 */ /* 0x000fe20000400000 */
[C---:B------:R-:W-:Y:S01]  /*6d70*/  FFMA R24, R39.reuse, R40, R24 ;  /* 0x0000002827187223 */ /* 0x040fe20000000018 */
[----:B------:R-:W-:Y:S02]  /*6d80*/  HADD2.F32 R40, -RZ, R69.H1_H1 ;  /* 0x30000045ff287230 */ /* 0x000fe40000004100 */
[----:B------:R-:W-:Y:S01]  /*6d90*/  FFMA R25, R39, R42, R25 ;  /* 0x0000002a27197223 */ /* 0x000fe20000000019 */
[----:B------:R-:W-:Y:S01]  /*6da0*/  FMUL R31, R37, R31 ;  /* 0x0000001f251f7220 */ /* 0x000fe20000400000 */
[----:B------:R-:W-:Y:S01]  /*6db0*/  FFMA R30, R39, R41, R30 ;  /* 0x00000029271e7223 */ /* 0x000fe2000000001e */
[--C-:B------:R-:W-:Y:S02]  /*6dc0*/  HADD2.F32 R41, -RZ, R70.reuse.H0_H0 ;  /* 0x20000046ff297230 */ /* 0x100fe40000004100 */
[----:B------:R-:W-:Y:S01]  /*6dd0*/  FMUL R28, R37, R32 ;  /* 0x00000020251c7220 */ /* 0x000fe20000400000 */
[----:B------:R-:W-:Y:S02]  /*6de0*/  HADD2.F32 R42, -RZ, R70.H1_H1 ;  /* 0x30000046ff2a7230 */ /* 0x000fe40000004100 */
[----:B------:R-:W-:Y:S01]  /*6df0*/  FFMA R31, R39, R40, R31 ;  /* 0x00000028271f7223 */ /* 0x000fe2000000001f */
[C---:B------:R-:W-:Y:S01]  /*6e00*/  FMUL R29, R37.reuse, R33 ;  /* 0x00000021251d7220 */ /* 0x040fe20000400000 */
[--C-:B------:R-:W-:Y:S02]  /*6e10*/  HADD2.F32 R43, -RZ, R71.reuse.H0_H0 ;  /* 0x20000047ff2b7230 */ /* 0x100fe40000004100 */
[C---:B------:R-:W-:Y:S01]  /*6e20*/  FMUL R34, R37.reuse, R34 ;  /* 0x0000002225227220 */ /* 0x040fe20000400000 */
[----:B------:R-:W-:Y:S02]  /*6e30*/  HADD2.F32 R40, -RZ, R71.H1_H1 ;  /* 0x30000047ff287230 */ /* 0x000fe40000004100 */
[----:B------:R-:W-:Y:S01]  /*6e40*/  FMUL R35, R37, R35 ;  /* 0x0000002325237220 */ /* 0x000fe20000400000 */
[C---:B------:R-:W-:Y:S01]  /*6e50*/  FFMA R28, R39.reuse, R41, R28 ;  /* 0x00000029271c7223 */ /* 0x040fe2000000001c */
[C---:B------:R-:W-:Y:S01]  /*6e60*/  FFMA R29, R39.reuse, R42, R29 ;  /* 0x0000002a271d7223 */ /* 0x040fe2000000001d */
[C---:B------:R-:W-:Y:S01]  /*6e70*/  FFMA R34, R39.reuse, R43, R34 ;  /* 0x0000002b27227223 */ /* 0x040fe20000000022 */
[----:B------:R-:W-:Y:S01]  /*6e80*/  FFMA R35, R39, R40, R35 ;  /* 0x0000002827237223 */ /* 0x000fe20000000023 */
[----:B------:R-:W-:Y:S02]  /*6e90*/  F2FP.F16.F32.PACK_AB R66, R21, R20 ;  /* 0x000000141542723e */ /* 0x000fe400000000ff */
[----:B------:R-:W-:Y:S02]  /*6ea0*/  F2FP.F16.F32.PACK_AB R67, R27, R26 ;  /* 0x0000001a1b43723e */ /* 0x000fe400000000ff */
[----:B------:R-:W-:Y:S02]  /*6eb0*/  F2FP.F16.F32.PACK_AB R96, R25, R24 ;  /* 0x000000181960723e */ /* 0x000fe400000000ff */
[----:B------:R-:W-:Y:S01]  /*6ec0*/  F2FP.F16.F32.PACK_AB R97, R31, R30 ;  /* 0x0000001e1f61723e */ /* 0x000fe200000000ff */
[----:B------:R1:W-:Y:S01]  /*6ed0*/  STSM.16.M88.4 [R94], R64 ;  /* 0x000000405e007844 */ /* 0x0003e20000000200 */
[----:B------:R-:W-:Y:S02]  /*6ee0*/  F2FP.F16.F32.PACK_AB R98, R29, R28 ;  /* 0x0000001c1d62723e */ /* 0x000fe400000000ff */
[----:B------:R-:W-:Y:S05]  /*6ef0*/  F2FP.F16.F32.PACK_AB R99, R35, R34 ;  /* 0x000000222363723e */ /* 0x000fea00000000ff */
[----:B------:R1:W-:Y:S01]  /*6f00*/  STSM.16.M88.4 [R100], R96 ;  /* 0x0000006064007844 */ /* 0x0003e20000000200 */
[----:B------:R-:W-:Y:S01]  /*6f10*/  @!PT LDS RZ, [RZ] ;  /* 0x00000000fffff984 */ /* 0x000fe20000000800 */
[----:B------:R-:W-:Y:S01]  /*6f20*/  @!PT LDS RZ, [RZ] ;  /* 0x00000000fffff984 */ /* 0x000fe20000000800 */
[----:B------:R-:W-:Y:S01]  /*6f30*/  @!PT LDS RZ, [RZ] ;  /* 0x00000000fffff984 */ /* 0x000fe20000000800 */
[----:B------:R-:W-:Y:S01]  /*6f40*/  @!PT LDS RZ, [RZ] ;  /* 0x00000000fffff984 */ /* 0x000fe20000000800 */
[----:B------:R2:W-:Y:S07]  /*6f50*/  MEMBAR.ALL.CTA ;  /* 0x0000000000007992 */ /* 0x0005ee0000008000 */
[----:B--2---:R-:W2:Y:S02]  /*6f60*/  FENCE.VIEW.ASYNC.S ;  /* 0x00000000000073c6 */ /* 0x004ea40000000000 */
[----:B--2---:R-:W-:Y:S06]  /*6f70*/  BAR.SYNC.DEFER_BLOCKING 0x1, 0x80 ;  /* 0x0042000000007b1d */ /* 0x004fec0000010000 */
[----:B------:R-:W-:Y:S05]  /*6f80*/  @P0 BRA `(.L_x_113) ;  /* 0x0000000000280947 */ /* 0x000fea0003800000 */
[----:B------:R-:W2:Y:S01]  /*6f90*/  LDCU.64 UR6, c[0x0][0x348] ;  /* 0x00006900ff0677ac */ /* 0x000ea20008000a00 */
[----:B------:R-:W-:Y:S01]  /*6fa0*/  UIADD3 UR4, UPT, UPT, UR44, 0x400, URZ ;  /* 0x000004002c047890 */ /* 0x000fe2000fffe0ff */
[----:B------:R-:W-:Y:S05]  /*6fb0*/  UMOV UR51, UR36 ;  /* 0x0000002400337c82 */ /* 0x000fea0008000000 */
[----:B------:R-:W-:Y:S04]  /*6fc0*/  MOV R82, UR4 ;  /* 0x0000000400527c02 */ /* 0x000fe80008000f00 */
[----:B------:R-:W-:Y:S01]  /*6fd0*/  R2UR UR48, R82 ;  /* 0x00000000523072ca */ /* 0x000fe200000e0000 */
[----:B--2---:R-:W-:Y:S04]  /*6fe0*/  UIADD3 UR4, UP0, UPT, UR6, 0x680, URZ ;  /* 0x0000068006047890 */ /* 0x004fe8000ff1e0ff */
[----:B------:R-:W-:Y:S09]  /*6ff0*/  UIADD3.X UR5, UPT, UPT, URZ, UR7, URZ, UP0, !UPT ;  /* 0x00000007ff057290 */ /* 0x000ff200087fe4ff */
[----:B------:R2:W-:Y:S01]  /*7000*/  UTMASTG.3D [UR48], [UR4] ;  /* 0x00000030040073b5 */ /* 0x0005e20008010000 */
[----:B------:R0:W-:Y:S01]  /*7010*/  UTMACMDFLUSH ;  /* 0x00000000000079b7 */ /* 0x0001e20000000000 */
[----:B--2---:R-:W-:Y:S04]  /*7020*/  DEPBAR.LE SB0, 0x1 ;  /* 0x000080400000791a */ /* 0x004fe80000000000 */
.L_x_113:
[----:B------:R-:W-:Y:S05]  /*7030*/  BSYNC.RECONVERGENT B0 ;  /* 0x0000000000007941 */ /* 0x000fea0003800200 */
.L_x_112:
[----:B------:R-:W-:Y:S01]  /*7040*/  BAR.SYNC.DEFER_BLOCKING 0x1, 0x80 ;  /* 0x0042000000007b1d */ /* 0x000fe20000010000 */
[----:B------:R-:W-:Y:S01]  /*7050*/  ISETP.NE.AND P1, PT, R91, RZ, PT ;  /* 0x000000ff5b00720c */ /* 0x000fe20003f25270 */
[----:B------:R-:W-:Y:S01]  /*7060*/  UIADD3 UR4, UPT, UPT, UR46, -0x1, URZ ;  /* 0xffffffff2e047890 */ /* 0x000fe2000fffe0ff */
[----:B------:R-:W-:Y:S03]  /*7070*/  LEA R3, R72, UR44, 0x3 ;  /* 0x0000002c48037c11 */ /* 0x000fe6000f8e18ff */
[----:B------:R-:W-:Y:S08]  /*7080*/  UISETP.GT.U32.AND UP0, UPT, UR4, -0x3, UPT ;  /* 0xfffffffd0400788c */ /* 0x000ff0000bf04070 */
[----:B------:R-:W-:Y:S01]  /*7090*/  @P1 SHF.L.U32 R6, R87, 0x1f, RZ ;  /* 0x0000001f57061819 */ /* 0x000fe200000006ff */
[----:B------:R-:W-:Y:S06]  /*70a0*/  BRA.U UP0, `(.L_x_114) ;  /* 0x0000000100247547 */ /* 0x000fec000b800000 */
[----:B------:R-:W2:Y:S01]  /*70b0*/  S2R R0, SR_CgaCtaId ;  /* 0x0000000000007919 */ /* 0x000ea20000008800 */
[----:B------:R-:W-:Y:S01]  /*70c0*/  IMAD.U32 R4, RZ, RZ, UR45 ;  /* 0x0000002dff047e24 */ /* 0x000fe2000f8e00ff */
[----:B------:R-:W-:Y:S04]  /*70d0*/  UIADD3 UR4, UPT, UPT, UR45, 0x1, URZ ;  /* 0x000000012d047890 */ /* 0x000fe8000fffe0ff */
[----:B------:R-:W-:Y:S01]  /*70e0*/  @P1 LEA R4, R4, UR44, 0x3 ;  /* 0x0000002c04041c11 */ /* 0x000fe2000f8e18ff */
[----:B------:R-:W-:Y:S04]  /*70f0*/  UISETP.NE.AND UP0, UPT, UR4, 0x3, UPT ;  /* 0x000000030400788c */ /* 0x000fe8000bf05270 */
[----:B------:R-:W-:Y:S01]  /*7100*/  @P1 VIADD R5, R4, 0xd8 ;  /* 0x000000d804051836 */ /* 0x000fe20000000000 */
[----:B------:R-:W-:Y:S04]  /*7110*/  USEL UR45, UR4, URZ, UP0 ;  /* 0x000000ff042d7287 */ /* 0x000fe80008000000 */
[----:B--2---:R-:W-:Y:S04]  /*7120*/  @P1 PRMT R0, R0, 0x654, R5 ;  /* 0x0000065400001816 */ /* 0x004fe80000000005 */
[----:B------:R2:W-:Y:S04]  /*7130*/  @P1 SYNCS.ARRIVE.TRANS64.RED.A1T0 RZ, [R0+URZ], RZ ;  /* 0x000000ff00ff19a7 */ /* 0x0005e800081004ff */
.L_x_114:
[----:B------:R-:W3:Y:S01]  /*7140*/  @P1 SYNCS.PHASECHK.TRANS64.TRYWAIT P0, [R3+URZ+0xc0], R6 ;  /* 0x0000c006030015a7 */ /* 0x000ee200080011ff */
[----:B------:R-:W-:Y:S01]  /*7150*/  BSSY B1, `(.L_x_115) ;  /* 0x0000017000017945 */ /* 0x000fe20003800000 */
[----:B---3--:R-:W-:Y:S03]  /*7160*/  @P1 SEL R102, RZ, 0x1, !P0 ;  /* 0x00000001ff661807 */ /* 0x008fe60004000000 */
[----:B------:R-:W-:Y:S05]  /*7170*/  @!P1 BRA `(.L_x_116) ;  /* 0x0000000000509947 */ /* 0x000fea0003800000 */
[----:B------:R-:W-:Y:S01]  /*7180*/  ISETP.NE.AND P1, PT, R103, RZ, PT ;  /* 0x000000ff6700720c */ /* 0x000fe20003f25270 */
[----:B------:R-:W-:Y:S01]  /*7190*/  BSSY B0, `(.L_x_117) ;  /* 0x000000a000007945 */ /* 0x000fe20003800000 */
[----:B------:R-:W-:Y:S11]  /*71a0*/  ISETP.NE.AND P0, PT, R102, RZ, PT ;  /* 0x000000ff6600720c */ /* 0x000ff60003f05270 */
[----:B------:R-:W-:Y:S04]  /*71b0*/  @P1 IMAD R6, R72, 0x2000, R101 ;  /* 0x0000200048061824 */ /* 0x000fe800078e0265 */
[----:B------:R-:W-:Y:S04]  /*71c0*/  @P1 VIADD R7, R6, UR44 ;  /* 0x0000002c06071c36 */ /* 0x000fe80008000000 */
[----:B------:R-:W-:Y:S01]  /*71d0*/  @P1 IMAD.IADD R4, R88, 0x1, R7 ;  /* 0x0000000158041824 */ /* 0x000fe200078e0207 */
[----:B------:R-:W-:Y:S01]  /*71e0*/  @P1 IADD3 R5, PT, PT, R108, R7, RZ ;  /* 0x000000076c051210 */ /* 0x000fe20007ffe0ff */
[----:B------:R-:W-:Y:S06]  /*71f0*/  @P0 BRA `(.L_x_118) ;  /* 0x00000000000c0947 */ /* 0x000fec0003800000 */
[----:B--2---:R-:W-:Y:S04]  /*7200*/  SHF.L.U32 R0, R87, 0x1f, RZ ;  /* 0x0000001f57007819 */ /* 0x004fe800000006ff */
[----:B------:R-:W2:Y:S02]  /*7210*/  SYNCS.PHASECHK.TRANS64.TRYWAIT P0, [R3+URZ+0xc0], R0 ;  /* 0x0000c000030075a7 */ /* 0x000ea400080011ff */
[----:B--2---:R-:W-:Y:S05]  /*7220*/  @!P0 BRA `(.L_x_119) ;  /* 0x0000002800108947 */ /* 0x004fea0003800000 */
.L_x_118:
[----:B------:R-:W-:Y:S05]  /*7230*/  BSYNC B0 ;  /* 0x0000000000007941 */ /* 0x000fea0003800000 */
.L_x_117:
[----:B------:R-:W-:Y:S02]  /*7240*/  ISETP.NE.AND P0, PT, R103, RZ, PT ;  /* 0x000000ff6700720c */ /* 0x000fe40003f05270 */
[----:B------:R-:W-:Y:S11]  /*7250*/  IADD3 R72, PT, PT, R72, 0x1, RZ ;  /* 0x0000000148487810 */ /* 0x000ff60007ffe0ff */
[----:B--2---:R-:W-:Y:S01]  /*7260*/  @P0 IMAD.IADD R0, R88, 0x1, R5 ;  /* 0x0000000158000824 */ /* 0x004fe200078e0205 */
[----:B------:R-:W-:Y:S05]  /*7270*/  @P0 WARPSYNC.ALL ;  /* 0x0000000000000948 */ /* 0x000fea0003800000 */
[----:B------:R3:W4:Y:S04]  /*7280*/  @P0 LDSM.16.M88.4 R48, [R6+UR44+0x400] ;  /* 0x0004002c0630083b */ /* 0x0007280008000200 */
[----:B------:R3:W2:Y:S04]  /*7290*/  @P0 LDSM.16.M88.4 R52, [R4+0x400] ;  /* 0x000400000434083b */ /* 0x0006a80000000200 */
[----:B------:R3:W1:Y:S04]  /*72a0*/  @P0 LDSM.16.M88.4 R60, [R5+0x400] ;  /* 0x00040000053c083b */ /* 0x0006680000000200 */
[----:B------:R3:W1:Y:S02]  /*72b0*/  @P0 LDSM.16.M88.4 R68, [R0+0x400] ;  /* 0x000400000044083b */ /* 0x0006640000000200 */
.L_x_116:
[----:B------:R-:W-:Y:S05]  /*72c0*/  BSYNC B1 ;  /* 0x0000000000017941 */ /* 0x000fea0003800000 */
.L_x_115:
[----:B--23--:R-:W-:Y:S05]  /*72d0*/  VIADD R0, R38, 0x40 ;  /* 0x0000004026007836 */ /* 0x00cfea0000000000 */
[----:B------:R-:W-:Y:S04]  /*72e0*/  SHF.R.U32.HI R0, RZ, 0x15, R0 ;  /* 0x00000015ff007819 */ /* 0x000fe80000011600 */
[----:B------:R-:W-:Y:S11]  /*72f0*/  LOP3.LUT P0, RZ, R0, 0x3, R79, 0x48, !PT ;  /* 0x0000000300ff7812 */ /* 0x000ff6000780484f */
[----:B------:R-:W-:Y:S02]  /*7300*/  @!UPT UIADD3 URZ, UPT, UPT, URZ, URZ, URZ ;  /* 0x000000fffffff290 */ /* 0x000fe4000fffe0ff */
[----:B------:R-:W-:Y:S05]  /*7310*/  @!P0 BRA `(.L_x_120) ;  /* 0x0000000000408947 */ /* 0x000fea0003800000 */
[----:B------:R-:W2:Y:S01]  /*7320*/  LDCU.64 UR8, c[0x4][0x70] ;  /* 0x01000e00ff0877ac */ /* 0x000ea20008000a00 */
[----:B------:R-:W-:Y:S01]  /*7330*/  MOV R15, 0x0 ;  /* 0x00000000000f7802 */ /* 0x000fe20000000f00 */
[----:B------:R-:W-:Y:S02]  /*7340*/  HFMA2 R12, -RZ, RZ, 0, 5.9604644775390625e-08 ;  /* 0x00000001ff0c7431 */ /* 0x000fe400000001ff */
[----:B------:R-:W-:Y:S02]  /*7350*/  IMAD.MOV.U32 R8, RZ, RZ, 0x192 ;  /* 0x00000192ff087424 */ /* 0x000fe400078e00ff */
[----:B------:R-:W-:Y:S01]  /*7360*/  IMAD.MOV.U32 R13, RZ, RZ, RZ ;  /* 0x000000ffff0d7224 */ /* 0x000fe200078e00ff */
[----:B------:R-:W3:Y:S01]  /*7370*/  LDCU.64 UR6, c[0x4][0x78] ;  /* 0x01000f00ff0677ac */ /* 0x000ee20008000a00 */
[----:B------:R-:W1:Y:S01]  /*7380*/  LDC.64 R14, c[0x4][R15] ;  /* 0x010000000f0e7b82 */ /* 0x000e620000000a00 */
[----:B------:R-:W5:Y:S01]  /*7390*/  LDCU.64 UR4, c[0x4][0x10] ;  /* 0x01000200ff0477ac */ /* 0x000f620008000a00 */
[----:B--2---:R-:W-:Y:S01]  /*73a0*/  MOV R5, UR9 ;  /* 0x0000000900057c02 */ /* 0x004fe20008000f00 */
[----:B------:R-:W-:Y:S01]  /*73b0*/  IMAD.U32 R4, RZ, RZ, UR8 ;  /* 0x00000008ff047e24 */ /* 0x000fe2000f8e00ff */
[----:B---3--:R-:W-:Y:S01]  /*73c0*/  MOV R7, UR7 ;  /* 0x0000000700077c02 */ /* 0x008fe20008000f00 */
[----:B------:R-:W-:Y:S01]  /*73d0*/  IMAD.U32 R6, RZ, RZ, UR6 ;  /* 0x00000006ff067e24 */ /* 0x000fe2000f8e00ff */
[----:B-----5:R-:W-:Y:S01]  /*73e0*/  MOV R11, UR5 ;  /* 0x00000005000b7c02 */ /* 0x020fe20008000f00 */
[----:B------:R-:W-:Y:S02]  /*73f0*/  IMAD.U32 R10, RZ, RZ, UR4 ;  /* 0x00000004ff0a7e24 */ /* 0x000fe4000f8e00ff */
[----:B------:R-:W-:Y:S07]  /*7400*/  LEPC R20, `(.L_x_120) ;  /* 0x000000001014794e */ /* 0x000fee0000000000 */
[----:B-1--4-:R-:W-:Y:S05]  /*7410*/  CALL.ABS.NOINC R14 ;  /* 0x000000000e007343 */ /* 0x012fea0003c00000 */
.L_x_120:
[----:B------:R-:W-:Y:S05]  /*7420*/  WARPSYNC.ALL ;  /* 0x0000000000007948 */ /* 0x000fea0003800000 */
[----:B------:R-:W-:Y:S01]  /*7430*/  R2UR UR4, R38 ;  /* 0x00000000260472ca */ /* 0x000fe200000e0000 */
[--C-:B----4-:R-:W-:Y:S01]  /*7440*/  HADD2.F32 R40, -RZ, R48.reuse.H0_H0 ;  /* 0x20000030ff287230 */ /* 0x110fe20000004100 */
[----:B------:R-:W-:Y:S01]  /*7450*/  ISETP.NE.AND P0, PT, R90, RZ, PT ;  /* 0x000000ff5a00720c */ /* 0x000fe20003f05270 */
[----:B------:R-:W-:Y:S01]  /*7460*/  HADD2.F32 R42, -RZ, R48.H1_H1 ;  /* 0x30000030ff2a7230 */ /* 0x000fe20000004100 */
[----:B------:R-:W-:Y:S01]  /*7470*/  BSSY.RECONVERGENT B0, `(.L_x_121) ;  /* 0x0000086000007945 */ /* 0x000fe20003800200 */
[----:B------:R-:W-:Y:S02]  /*7480*/  HADD2.F32 R41, -RZ, R49.H0_H0 ;  /* 0x20000031ff297230 */ /* 0x000fe40000004100 */
[----:B------:R-:W-:Y:S02]  /*7490*/  HADD2.F32 R43, -RZ, R51.H0_H0 ;  /* 0x20000033ff2b7230 */ /* 0x000fe40000004100 */
[----:B-1----:R-:W-:Y:S04]  /*74a0*/  HADD2.F32 R44, -RZ, R71.H1_H1 ;  /* 0x30000047ff2c7230 */ /* 0x002fe80000004100 */
[----:B------:R-:W1:Y:S02]  /*74b0*/  LDTM.16dp256bit.x8 R4, tmem[UR4+0x40] ;  /* 0x00004004000479ee */ /* 0x000e6400081a0000 */
[C---:B-1----:R-:W-:Y:S01]  /*74c0*/  FMUL R0, R37.reuse, R4 ;  /* 0x0000000425007220 */ /* 0x042fe20000400000 */
        /* <DEDUP_REMOVED lines=86> */
[C---:B------:R-:W-:Y:S01]  /*7a30*/  FFMA R25, R39.reuse, R42, R25 ;  /* 0x0000002a27197223 */ /* 0x040fe20000000019 */
[----:B------:R-:W-:Y:S02]  /*7a40*/  HADD2.F32 R40, -RZ, R69.H1_H1 ;  /* 0x30000045ff287230 */ /* 0x000fe40000004100 */
[----:B------:R-:W-:Y:S01]  /*7a50*/  FFMA R30, R39, R41, R30 ;  /* 0x00000029271e7223 */ /* 0x000fe2000000001e */
[C---:B------:R-:W-:Y:S01]  /*7a60*/  FMUL R31, R37.reuse, R31 ;  /* 0x0000001f251f7220 */ /* 0x040fe20000400000 */
[--C-:B------:R-:W-:Y:S02]  /*7a70*/  HADD2.F32 R41, -RZ, R70.reuse.H0_H0 ;  /* 0x20000046ff297230 */ /* 0x100fe40000004100 */
[C---:B------:R-:W-:Y:S01]  /*7a80*/  FMUL R28, R37.reuse, R32 ;  /* 0x00000020251c7220 */ /* 0x040fe20000400000 */
[----:B------:R-:W-:Y:S02]  /*7a90*/  HADD2.F32 R42, -RZ, R70.H1_H1 ;  /* 0x30000046ff2a7230 */ /* 0x000fe40000004100 */
[C---:B------:R-:W-:Y:S01]  /*7aa0*/  FMUL R29, R37.reuse, R33 ;  /* 0x00000021251d7220 */ /* 0x040fe20000400000 */
[----:B------:R-:W-:Y:S02]  /*7ab0*/  HADD2.F32 R43, -RZ, R71.H0_H0 ;  /* 0x20000047ff2b7230 */ /* 0x000fe40000004100 */
[----:B------:R-:W-:Y:S01]  /*7ac0*/  FMUL R34, R37, R34 ;  /* 0x0000002225227220 */ /* 0x000fe20000400000 */
[----:B------:R-:W-:Y:S01]  /*7ad0*/  FFMA R31, R39, R40, R31 ;  /* 0x00000028271f7223 */ /* 0x000fe2000000001f */
        /* <DEDUP_REMOVED lines=9> */
[----:B------:R1:W-:Y:S01]  /*7b70*/  STSM.16.M88.4 [R94+0x2000], R96 ;  /* 0x002000605e007844 */ /* 0x0003e20000000200 */
[----:B------:R-:W-:Y:S02]  /*7b80*/  F2FP.F16.F32.PACK_AB R106, R29, R28 ;  /* 0x0000001c1d6a723e */ /* 0x000fe400000000ff */
[----:B------:R-:W-:Y:S05]  /*7b90*/  F2FP.F16.F32.PACK_AB R107, R35, R34 ;  /* 0x00000022236b723e */ /* 0x000fea00000000ff */
[----:B------:R1:W-:Y:S01]  /*7ba0*/  STSM.16.M88.4 [R100+0x2000], R104 ;  /* 0x0020006864007844 */ /* 0x0003e20000000200 */
        /* <DEDUP_REMOVED lines=9> */
[----:B------:R-:W-:Y:S02]  /*7c40*/  UIADD3 UR9, UPT, UPT, UR49, 0x40, URZ ;  /* 0x0000004031097890 */ /* 0x000fe4000fffe0ff */
[----:B------:R-:W-:Y:S01]  /*7c50*/  UIADD3 UR8, UPT, UPT, UR44, 0x2400, URZ ;  /* 0x000024002c087890 */ /* 0x000fe2000fffe0ff */
[----:B------:R-:W-:Y:S01]  /*7c60*/  UMOV UR10, UR50 ;  /* 0x00000032000a7c82 */ /* 0x000fe20008000000 */
[----:B------:R-:W-:Y:S01]  /*7c70*/  UMOV UR11, UR36 ;  /* 0x00000024000b7c82 */ /* 0x000fe20008000000 */
[----:B--2---:R-:W-:Y:S04]  /*7c80*/  UIADD3 UR4, UP0, UPT, UR6, 0x680, URZ ;  /* 0x0000068006047890 */ /* 0x004fe8000ff1e0ff */
[----:B------:R-:W-:Y:S09]  /*7c90*/  UIADD3.X UR5, UPT, UPT, URZ, UR7, URZ, UP0, !UPT ;  /* 0x00000007ff057290 */ /* 0x000ff200087fe4ff */
[----:B------:R2:W-:Y:S01]  /*7ca0*/  UTMASTG.3D [UR8], [UR4] ;  /* 0x00000008040073b5 */ /* 0x0005e20008010000 */
[----:B------:R0:W-:Y:S01]  /*7cb0*/  UTMACMDFLUSH ;  /* 0x00000000000079b7 */ /* 0x0001e20000000000 */
[----:B--2---:R-:W-:Y:S04]  /*7cc0*/  DEPBAR.LE SB0, 0x1 ;  /* 0x000080400000791a */ /* 0x004fe80000000000 */
.L_x_122:
[----:B------:R-:W-:Y:S05]  /*7cd0*/  BSYNC.RECONVERGENT B0 ;  /* 0x0000000000007941 */ /* 0x000fea0003800200 */
.L_x_121:
[----:B------:R-:W-:Y:S01]  /*7ce0*/  BAR.SYNC.DEFER_BLOCKING 0x1, 0x80 ;  /* 0x0042000000007b1d */ /* 0x000fe20000010000 */
[----:B------:R-:W-:Y:S01]  /*7cf0*/  ISETP.NE.AND P1, PT, R91, RZ, PT ;  /* 0x000000ff5b00720c */ /* 0x000fe20003f25270 */
[----:B------:R-:W-:Y:S01]  /*7d00*/  UISETP.GT.U32.AND UP0, UPT, UR46, -0x3, UPT ;  /* 0xfffffffd2e00788c */ /* 0x000fe2000bf04070 */
[----:B------:R-:W-:Y:S11]  /*7d10*/  LEA R5, R72, UR44, 0x3 ;  /* 0x0000002c48057c11 */ /* 0x000ff6000f8e18ff */
        /* <DEDUP_REMOVED lines=11> */
.L_x_123:
        /* <DEDUP_REMOVED lines=15> */
.L_x_127:
[----:B------:R-:W-:Y:S05]  /*7ec0*/  BSYNC B0 ;  /* 0x0000000000007941 */ /* 0x000fea0003800000 */
.L_x_126:
[----:B------:R-:W-:Y:S11]  /*7ed0*/  ISETP.NE.AND P0, PT, R103, RZ, PT ;  /* 0x000000ff6700720c */ /* 0x000ff60003f05270 */
[----:B------:R-:W-:Y:S02]  /*7ee0*/  @!UPT UIADD3 URZ, UPT, UPT, URZ, URZ, URZ ;  /* 0x000000fffffff290 */ /* 0x000fe4000fffe0ff */
[----:B--2---:R-:W-:Y:S01]  /*7ef0*/  @P0 IADD3 R0, PT, PT, R88, R3, RZ ;  /* 0x0000000358000210 */ /* 0x004fe20007ffe0ff */
[----:B------:R-:W-:Y:S05]  /*7f00*/  @P0 WARPSYNC.ALL ;  /* 0x0000000000000948 */ /* 0x000fea0003800000 */
[----:B------:R3:W4:Y:S04]  /*7f10*/  @P0 LDSM.16.M88.4 R48, [R72+UR44+0x400] ;  /* 0x0004002c4830083b */ /* 0x0007280008000200 */
[----:B------:R3:W2:Y:S04]  /*7f20*/  @P0 LDSM.16.M88.4 R52, [R4+0x400] ;  /* 0x000400000434083b */ /* 0x0006a80000000200 */
[----:B------:R3:W1:Y:S04]  /*7f30*/  @P0 LDSM.16.M88.4 R60, [R3+0x400] ;  /* 0x00040000033c083b */ /* 0x0006680000000200 */
[----:B------:R3:W1:Y:S02]  /*7f40*/  @P0 LDSM.16.M88.4 R68, [R0+0x400] ;  /* 0x000400000044083b */ /* 0x0006640000000200 */
.L_x_125:
[----:B------:R-:W-:Y:S05]  /*7f50*/  BSYNC B1 ;  /* 0x0000000000017941 */ /* 0x000fea0003800000 */
.L_x_124:
        /* <DEDUP_REMOVED lines=21> */
.L_x_129:
[----:B------:R-:W-:Y:S01]  /*80b0*/  ISETP.NE.AND P0, PT, R90, RZ, PT ;  /* 0x000000ff5a00720c */ /* 0x000fe20003f05270 */
[----:B------:R-:W-:Y:S05]  /*80c0*/  WARPSYNC.ALL ;  /* 0x0000000000007948 */ /* 0x000fea0003800000 */
[----:B------:R-:W-:Y:S01]  /*80d0*/  R2UR UR4, R38 ;  /* 0x00000000260472ca */ /* 0x000fe200000e0000 */
[--C-:B----4-:R-:W-:Y:S01]  /*80e0*/  HADD2.F32 R40, -RZ, R48.reuse.H0_H0 ;  /* 0x20000030ff287230 */ /* 0x110fe20000004100 */
[----:B------:R-:W2:Y:S01]  /*80f0*/  S2UR UR6, SR_CgaCtaId ;  /* 0x00000000000679c3 */ /* 0x000ea20000008800 */
[----:B------:R-:W-:Y:S01]  /*8100*/  HADD2.F32 R42, -RZ, R48.H1_H1 ;  /* 0x30000030ff2a7230 */ /* 0x000fe20000004100 */
[----:B------:R-:W-:Y:S01]  /*8110*/  R2UR UR5, R95 ;  /* 0x000000005f0572ca */ /* 0x000fe200000e0000 */
[--C-:B------:R-:W-:Y:S01]  /*8120*/  HADD2.F32 R41, -RZ, R49.reuse.H0_H0 ;  /* 0x20000031ff297230 */ /* 0x100fe20000004100 */
[----:B------:R-:W-:Y:S01]  /*8130*/  BSSY.RECONVERGENT B0, `(.L_x_130) ;  /* 0x0000089000007945 */ /* 0x000fe20003800200 */
[----:B------:R-:W-:Y:S02]  /*8140*/  HADD2.F32 R44, -RZ, R49.H1_H1 ;  /* 0x30000031ff2c7230 */ /* 0x000fe40000004100 */
[--C-:B------:R-:W-:Y:S02]  /*8150*/  HADD2.F32 R43, -RZ, R50.reuse.H0_H0 ;  /* 0x20000032ff2b7230 */ /* 0x100fe40000004100 */
[----:B------:R-:W-:Y:S02]  /*8160*/  HADD2.F32 R46, -RZ, R50.H1_H1 ;  /* 0x30000032ff2e7230 */ /* 0x000fe40000004100 */
[----:B------:R-:W3:Y:S01]  /*8170*/  LDTM.16dp256bit.x8 R4, tmem[UR4+0x80] ;  /* 0x00008004000479ee */ /* 0x000ee200081a0000 */
[----:B------:R-:W-:Y:S01]  /*8180*/  NOP ;  /* 0x0000000000007918 */ /* 0x000fe20000000000 */
[--C-:B------:R-:W-:Y:S02]  /*8190*/  HADD2.F32 R45, -RZ, R51.reuse.H0_H0 ;  /* 0x20000033ff2d7230 */ /* 0x100fe40000004100 */
[----:B------:R-:W-:Y:S01]  /*81a0*/  UIADD3 UR4, UPT, UPT, UR5, 0x140, URZ ;  /* 0x0000014005047890 */ /* 0x000fe2000fffe0ff */
[----:B------:R-:W-:Y:S02]  /*81b0*/  HADD2.F32 R48, -RZ, R51.H1_H1 ;  /* 0x30000033ff307230 */ /* 0x000fe40000004100 */
[--C-:B------:R-:W-:Y:S02]  /*81c0*/  HADD2.F32 R47, -RZ, R52.reuse.H0_H0 ;  /* 0x20000034ff2f7230 */ /* 0x100fe40000004100 */
[----:B------:R-:W-:Y:S02]  /*81d0*/  HADD2.F32 R50, -RZ, R52.H1_H1 ;  /* 0x30000034ff327230 */ /* 0x000fe40000004100 */
[--C-:B------:R-:W-:Y:S02]  /*81e0*/  HADD2.F32 R49, -RZ, R53.reuse.H0_H0 ;  /* 0x20000035ff317230 */ /* 0x100fe40000004100 */
[----:B------:R-:W-:Y:S02]  /*81f0*/  HADD2.F32 R52, -RZ, R53.H1_H1 ;  /* 0x30000035ff347230 */ /* 0x000fe40000004100 */
[--C-:B------:R-:W-:Y:S02]  /*8200*/  HADD2.F32 R51, -RZ, R54.reuse.H0_H0 ;  /* 0x20000036ff337230 */ /* 0x100fe40000004100 */
[----:B------:R-:W-:Y:S02]  /*8210*/  HADD2.F32 R54, -RZ, R54.H1_H1 ;  /* 0x30000036ff367230 */ /* 0x000fe40000004100 */
[--C-:B------:R-:W-:Y:S02]  /*8220*/  HADD2.F32 R53, -RZ, R55.reuse.H0_H0 ;  /* 0x20000037ff357230 */ /* 0x100fe40000004100 */
[----:B-1----:R-:W-:Y:S02]  /*8230*/  HADD2.F32 R56, -RZ, R55.H1_H1 ;  /* 0x30000037ff387230 */ /* 0x002fe40000004100 */
[--C-:B------:R-:W-:Y:S01]  /*8240*/  HADD2.F32 R55, -RZ, R60.reuse.H0_H0 ;  /* 0x2000003cff377230 */ /* 0x100fe20000004100 */
[----:B--2---:R-:W-:Y:S01]  /*8250*/  UPRMT UR4, UR6, 0x654, UR4 ;  /* 0x0000065406047896 */ /* 0x004fe20008000004 */
[C---:B---3--:R-:W-:Y:S01]  /*8260*/  FMUL R4, R37.reuse, R4 ;  /* 0x0000000425047220 */ /* 0x048fe20000400000 */
[C---:B------:R-:W-:Y:S01]  /*8270*/  FMUL R5, R37.reuse, R5 ;  /* 0x0000000525057220 */ /* 0x040fe20000400000 */
[C---:B------:R-:W-:Y:S01]  /*8280*/  FMUL R6, R37.reuse, R6 ;  /* 0x0000000625067220 */ /* 0x040fe20000400000 */
[----:B------:R-:W-:Y:S01]  /*8290*/  FMUL R7, R37, R7 ;  /* 0x0000000725077220 */ /* 0x000fe20000400000 */
[C---:B------:R-:W-:Y:S01]  /*82a0*/  FFMA R4, R39.reuse, R40, R4 ;  /* 0x0000002827047223 */ /* 0x040fe20000000004 */
[C---:B------:R-:W-:Y:S01]  /*82b0*/  FFMA R5, R39.reuse, R42, R5 ;  /* 0x0000002a27057223 */ /* 0x040fe20000000005 */
[C---:B------:R-:W-:Y:S01]  /*82c0*/  FFMA R6, R39.reuse, R41, R6 ;  /* 0x0000002927067223 */ /* 0x040fe20000000006 */
[----:B------:R-:W-:Y:S01]  /*82d0*/  FFMA R7, R39, R44, R7 ;  /* 0x0000002c27077223 */ /* 0x000fe20000000007 */
[----:B------:R-:W-:Y:S01]  /*82e0*/  SYNCS.ARRIVE.TRANS64.RED.A1T0 RZ, [UR4], RZ ;  /* 0x000000ffffff79a7 */ /* 0x000fe20008100404 */
[----:B------:R-:W-:Y:S01]  /*82f0*/  FMUL R8, R37, R8 ;  /* 0x0000000825087220 */ /* 0x000fe20000400000 */
[----:B------:R-:W-:Y:S01]  /*8300*/  F2FP.F16.F32.PACK_AB R40, R5, R4 ;  /* 0x000000040528723e */ /* 0x000fe200000000ff */
[----:B------:R-:W-:Y:S01]  /*8310*/  FMUL R9, R37, R9 ;  /* 0x0000000925097220 */ /* 0x000fe20000400000 */
[----:B------:R-:W-:Y:S01]  /*8320*/  F2FP.F16.F32.PACK_AB R41, R7, R6 ;  /* 0x000000060729723e */ /* 0x000fe200000000ff */
[----:B------:R-:W-:Y:S01]  /*8330*/  FFMA R8, R39, R43, R8 ;  /* 0x0000002b27087223 */ /* 0x000fe20000000008 */
[----:B------:R-:W-:Y:S01]  /*8340*/  FMUL R0, R37, R10 ;  /* 0x0000000a25007220 */ /* 0x000fe20000400000 */
[----:B------:R-:W-:Y:S01]  /*8350*/  FFMA R9, R39, R46, R9 ;  /* 0x0000002e27097223 */ /* 0x000fe20000000009 */
[C---:B------:R-:W-:Y:S01]  /*8360*/  FMUL R3, R37.reuse, R11 ;  /* 0x0000000b25037220 */ /* 0x040fe20000400000 */
[----:B------:R-:W-:Y:S01]  /*8370*/  FMUL R10, R37, R12 ;  /* 0x0000000c250a7220 */ /* 0x000fe20000400000 */
[----:B------:R-:W-:Y:S01]  /*8380*/  FFMA R0, R39, R45, R0 ;  /* 0x0000002d27007223 */ /* 0x000fe20000000000 */
[----:B------:R-:W-:Y:S01]  /*8390*/  FMUL R11, R37, R13 ;  /* 0x0000000d250b7220 */ /* 0x000fe20000400000 */
[----:B------:R-:W-:Y:S01]  /*83a0*/  F2FP.F16.F32.PACK_AB R42, R9, R8 ;  /* 0x00000008092a723e */ /* 0x000fe200000000ff */
[C---:B------:R-:W-:Y:S01]  /*83b0*/  FFMA R3, R39.reuse, R48, R3 ;  /* 0x0000003027037223 */ /* 0x040fe20000000003 */
[C---:B------:R-:W-:Y:S01]  /*83c0*/  FFMA R10, R39.reuse, R47, R10 ;  /* 0x0000002f270a7223 */ /* 0x040fe2000000000a */
[----:B------:R-:W-:Y:S01]  /*83d0*/  FFMA R11, R39, R50, R11 ;  /* 0x00000032270b7223 */ /* 0x000fe2000000000b */
[C---:B------:R-:W-:Y:S01]  /*83e0*/  FMUL R14, R37.reuse, R14 ;  /* 0x0000000e250e7220 */ /* 0x040fe20000400000 */
[----:B------:R-:W-:Y:S01]  /*83f0*/  FMUL R15, R37, R15 ;  /* 0x0000000f250f7220 */ /* 0x000fe20000400000 */
[----:B------:R-:W-:Y:S01]  /*8400*/  F2FP.F16.F32.PACK_AB R43, R3, R0 ;  /* 0x00000000032b723e */ /* 0x000fe200000000ff */
[----:B------:R-:W-:Y:S01]  /*8410*/  FMUL R12, R37, R16 ;  /* 0x00000010250c7220 */ /* 0x000fe20000400000 */
[----:B------:R-:W-:Y:S01]  /*8420*/  F2FP.F16.F32.PACK_AB R96, R11, R10 ;  /* 0x0000000a0b60723e */ /* 0x000fe200000000ff */
[C---:B------:R-:W-:Y:S01]  /*8430*/  FFMA R14, R39.reuse, R49, R14 ;  /* 0x00000031270e7223 */ /* 0x040fe2000000000e */
[C---:B------:R-:W-:Y:S01]  /*8440*/  FFMA R15, R39.reuse, R52, R15 ;  /* 0x00000034270f7223 */ /* 0x040fe2000000000f */
[----:B------:R1:W-:Y:S01]  /*8450*/  STSM.16.M88.4 [R93+0x4400], R40 ;  /* 0x004400285d007844 */ /* 0x0003e20000000200 */
[----:B------:R-:W-:Y:S01]  /*8460*/  FFMA R12, R39, R51, R12 ;  /* 0x00000033270c7223 */ /* 0x000fe2000000000c */
[C---:B------:R-:W-:Y:S01]  /*8470*/  FMUL R13, R37.reuse, R17 ;  /* 0x00000011250d7220 */ /* 0x040fe20000400000 */
[----:B------:R-:W-:Y:S01]  /*8480*/  FMUL R18, R37, R18 ;  /* 0x0000001225127220 */ /* 0x000fe20000400000 */
[----:B------:R-:W-:Y:S01]  /*8490*/  F2FP.F16.F32.PACK_AB R97, R15, R14 ;  /* 0x0000000e0f61723e */ /* 0x000fe200000000ff */
[----:B------:R-:W-:Y:S01]  /*84a0*/  FMUL R19, R37, R19 ;  /* 0x0000001325137220 */ /* 0x000fe20000400000 */
[C---:B------:R-:W-:Y:S01]  /*84b0*/  FFMA R13, R39.reuse, R54, R13 ;  /* 0x00000036270d7223 */ /* 0x040fe2000000000d */
[C---:B------:R-:W-:Y:S01]  /*84c0*/  FFMA R18, R39.reuse, R53, R18 ;  /* 0x0000003527127223 */ /* 0x040fe20000000012 */
[----:B------:R-:W-:Y:S02]  /*84d0*/  HADD2.F32 R58, -RZ, R60.H1_H1 ;  /* 0x3000003cff3a7230 */ /* 0x000fe40000004100 */
[----:B------:R-:W-:Y:S01]  /*84e0*/  FFMA R19, R39, R56, R19 ;  /* 0x0000003827137223 */ /* 0x000fe20000000013 */
[----:B------:R-:W-:Y:S01]  /*84f0*/  FMUL R16, R37, R20 ;  /* 0x0000001425107220 */ /* 0x000fe20000400000 */
[----:B------:R-:W-:Y:S01]  /*8500*/  F2FP.F16.F32.PACK_AB R98, R13, R12 ;  /* 0x0000000c0d62723e */ /* 0x000fe200000000ff */
[--C-:B------:R-:W-:Y:S02]  /*8510*/  HADD2.F32 R57, -RZ, R61.reuse.H0_H0 ;  /* 0x2000003dff397230 */ /* 0x100fe40000004100 */
[----:B------:R-:W-:Y:S01]  /*8520*/  FMUL R17, R37, R21 ;  /* 0x0000001525117220 */ /* 0x000fe20000400000 */
[----:B------:R-:W-:Y:S01]  /*8530*/  F2FP.F16.F32.PACK_AB R99, R19, R18 ;  /* 0x000000121363723e */ /* 0x000fe200000000ff */
[C---:B------:R-:W-:Y:S01]  /*8540*/  FFMA R16, R39.reuse, R55, R16 ;  /* 0x0000003727107223 */ /* 0x040fe20000000010 */
[----:B------:R-:W-:Y:S02]  /*8550*/  HADD2.F32 R60, -RZ, R61.H1_H1 ;  /* 0x3000003dff3c7230 */ /* 0x000fe40000004100 */
[----:B------:R-:W-:Y:S01]  /*8560*/  FFMA R17, R39, R58, R17 ;  /* 0x0000003a27117223 */ /* 0x000fe20000000011 */
[C---:B------:R-:W-:Y:S01]  /*8570*/  FMUL R22, R37.reuse, R22 ;  /* 0x0000001625167220 */ /* 0x040fe20000400000 */
[----:B------:R1:W-:Y:S01]  /*8580*/  STSM.16.M88.4 [R92+0x4400], R96 ;  /* 0x004400605c007844 */ /* 0x0003e20000000200 */
[--C-:B------:R-:W-:Y:S02]  /*8590*/  HADD2.F32 R59, -RZ, R62.reuse.H0_H0 ;  /* 0x2000003eff3b7230 */ /* 0x100fe40000004100 */
[----:B------:R-:W-:Y:S01]  /*85a0*/  FMUL R23, R37, R23 ;  /* 0x0000001725177220 */ /* 0x000fe20000400000 */
[----:B------:R-:W-:Y:S01]  /*85b0*/  F2FP.F16.F32.PACK_AB R104, R17, R16 ;  /* 0x000000101168723e */ /* 0x000fe200000000ff */
[C---:B------:R-:W-:Y:S01]  /*85c0*/  FFMA R22, R39.reuse, R57, R22 ;  /* 0x0000003927167223 */ /* 0x040fe20000000016 */
[----:B------:R-:W-:Y:S02]  /*85d0*/  HADD2.F32 R62, -RZ, R62.H1_H1 ;  /* 0x3000003eff3e7230 */ /* 0x000fe40000004100 */
[----:B------:R-:W-:Y:S01]  /*85e0*/  FFMA R23, R39, R60, R23 ;  /* 0x0000003c27177223 */ /* 0x000fe20000000017 */
[C---:B------:R-:W-:Y:S01]  /*85f0*/  FMUL R20, R37.reuse, R24 ;  /* 0x0000001825147220 */ /* 0x040fe20000400000 */
[--C-:B------:R-:W-:Y:S02]  /*8600*/  HADD2.F32 R61, -RZ, R63.reuse.H0_H0 ;  /* 0x2000003fff3d7230 */ /* 0x100fe40000004100 */
[----:B------:R-:W-:Y:S01]  /*8610*/  FMUL R21, R37, R25 ;  /* 0x0000001925157220 */ /* 0x000fe20000400000 */
[----:B------:R-:W-:Y:S01]  /*8620*/  HADD2.F32 R64, -RZ, R63.H1_H1 ;  /* 0x3000003fff407230 */ /* 0x000fe20000004100 */
[----:B------:R-:W-:Y:S01]  /*8630*/  F2FP.F16.F32.PACK_AB R105, R23, R22 ;  /* 0x000000161769723e */ /* 0x000fe200000000ff */
[C---:B------:R-:W-:Y:S01]  /*8640*/  FFMA R20, R39.reuse, R59, R20 ;  /* 0x0000003b27147223 */ /* 0x040fe20000000014 */
[----:B------:R-:W-:Y:S01]  /*8650*/  FFMA R21, R39, R62, R21 ;  /* 0x0000003e27157223 */ /* 0x000fe20000000015 */
[C---:B------:R-:W-:Y:S01]  /*8660*/  FMUL R26, R37.reuse, R26 ;  /* 0x0000001a251a7220 */ /* 0x040fe20000400000 */
[--C-:B------:R-:W-:Y:S02]  /*8670*/  HADD2.F32 R63, -RZ, R68.reuse.H0_H0 ;  /* 0x20000044ff3f7230 */ /* 0x100fe40000004100 */
[C---:B------:R-:W-:Y:S01]  /*8680*/  FMUL R27, R37.reuse, R27 ;  /* 0x0000001b251b7220 */ /* 0x040fe20000400000 */
[----:B------:R-:W-:Y:S02]  /*8690*/  HADD2.F32 R66, -RZ, R68.H1_H1 ;  /* 0x30000044ff427230 */ /* 0x000fe40000004100 */
[C---:B------:R-:W-:Y:S01]  /*86a0*/  FMUL R24, R37.reuse, R28 ;  /* 0x0000001c25187220 */ /* 0x040fe20000400000 */
[--C-:B------:R-:W-:Y:S02]  /*86b0*/  HADD2.F32 R65, -RZ, R69.reuse.H0_H0 ;  /* 0x20000045ff417230 */ /* 0x100fe40000004100 */
[----:B------:R-:W-:Y:S01]  /*86c0*/  FMUL R25, R37, R29 ;  /* 0x0000001d25197220 */ /* 0x000fe20000400000 */
[----:B------:R-:W-:Y:S01]  /*86d0*/  FFMA R26, R39, R61, R26 ;  /* 0x0000003d271a7223 */ /* 0x000fe2000000001a */
[----:B------:R-:W-:Y:S02]  /*86e0*/  HADD2.F32 R68, -RZ, R69.H1_H1 ;  /* 0x30000045ff447230 */ /* 0x000fe40000004100 */
[----:B------:R-:W-:Y:S01]  /*86f0*/  FMUL R30, R37, R30 ;  /* 0x0000001e251e7220 */ /* 0x000fe20000400000 */
[----:B------:R-:W-:Y:S01]  /*8700*/  FFMA R27, R39, R64, R27 ;  /* 0x00000040271b7223 */ /* 0x000fe2000000001b */
        /* <DEDUP_REMOVED lines=43> */
.L_x_131:
[----:B------:R-:W-:Y:S05]  /*89c0*/  BSYNC.RECONVERGENT B0 ;  /* 0x0000000000007941 */ /* 0x000fea0003800200 */
.L_x_130:
[----:B------:R-:W-:Y:S01]  /*89d0*/  BAR.SYNC.DEFER_BLOCKING 0x1, 0x80 ;  /* 0x0042000000007b1d */ /* 0x000fe20000010000 */
[----:B------:R-:W-:Y:S01]  /*89e0*/  UIADD3 UR4, UPT, UPT, UR46, 0x1, URZ ;  /* 0x000000012e047890 */ /* 0x000fe2000fffe0ff */
[----:B------:R-:W-:Y:S03]  /*89f0*/  IADD3 R0, PT, PT, R36, 0x1, RZ ;  /* 0x0000000124007810 */ /* 0x000fe60007ffe0ff */
[----:B------:R-:W-:Y:S09]  /*8a00*/  UISETP.GT.U32.AND UP0, UPT, UR4, -0x3, UPT ;  /* 0xfffffffd0400788c */ /* 0x000ff2000bf04070 */
[----:B------:R-:W-:Y:S05]  /*8a10*/  BRA.U UP0, `(.L_x_132) ;  /* 0x0000000100287547 */ /* 0x000fea000b800000 */
[----:B------:R-:W2:Y:S01]  /*8a20*/  S2R R3, SR_CgaCtaId ;  /* 0x0000000000037919 */ /* 0x000ea20000008800 */
[----:B------:R-:W-:Y:S01]  /*8a30*/  ISETP.NE.AND P0, PT, R91, RZ, PT ;  /* 0x000000ff5b00720c */ /* 0x000fe20003f05270 */
[----:B------:R-:W-:Y:S01]  /*8a40*/  IMAD.U32 R4, RZ, RZ, UR45 ;  /* 0x0000002dff047e24 */ /* 0x000fe2000f8e00ff */
[----:B------:R-:W-:Y:S04]  /*8a50*/  UIADD3 UR4, UPT, UPT, UR45, 0x1, URZ ;  /* 0x000000012d047890 */ /* 0x000fe8000fffe0ff */
[----:B------:R-:W-:Y:S04]  /*8a60*/  UISETP.NE.AND UP0, UPT, UR4, 0x3, UPT ;  /* 0x000000030400788c */ /* 0x000fe8000bf05270 */
[----:B------:R-:W-:Y:S03]  /*8a70*/  USEL UR45, UR4, URZ, UP0 ;  /* 0x000000ff042d7287 */ /* 0x000fe60008000000 */
[----:B------:R-:W-:Y:S05]  /*8a80*/  @P0 LEA R4, R4, UR44, 0x3 ;  /* 0x0000002c04040c11 */ /* 0x000fea000f8e18ff */
[----:B------:R-:W-:Y:S05]  /*8a90*/  @P0 VIADD R4, R4, 0xd8 ;  /* 0x000000d804040836 */ /* 0x000fea0000000000 */
[----:B--2---:R-:W-:Y:S04]  /*8aa0*/  @P0 PRMT R3, R3, 0x654, R4 ;  /* 0x0000065403030816 */ /* 0x004fe80000000004 */
[----:B------:R2:W-:Y:S03]  /*8ab0*/  @P0 SYNCS.ARRIVE.TRANS64.RED.A1T0 RZ, [R3+URZ], RZ ;  /* 0x000000ff03ff09a7 */ /* 0x0005e600081004ff */
.L_x_132:
[----:B------:R-:W-:Y:S01]  /*8ac0*/  R2UR UR4, R80 ;  /* 0x00000000500472ca */ /* 0x000fe200000e0000 */
[----:B------:R-:W-:Y:S01]  /*8ad0*/  UISETP.NE.AND UP0, UPT, UR60, URZ, UPT ;  /* 0x000000ff3c00728c */ /* 0x000fe2000bf05270 */
[----:B------:R-:W-:Y:S01]  /*8ae0*/  ISETP.NE.AND P0, PT, R84, 0x2, PT ;  /* 0x000000025400780c */ /* 0x000fe20003f05270 */
[----:B------:R-:W-:Y:S01]  /*8af0*/  UIADD3 UR24, UPT, UPT, UR37, UR61, URZ ;  /* 0x0000003d25187290 */ /* 0x000fe2000fffe0ff */
[----:B------:R-:W-:Y:S01]  /*8b00*/  ISETP.NE.AND P1, PT, R0, 0x4, PT ;  /* 0x000000040000780c */ /* 0x000fe20003f25270 */
[----:B------:R-:W-:Y:S01]  /*8b10*/  UIADD3 UR46, UPT, UPT, UR46, 0x3, URZ ;  /* 0x000000032e2e7890 */ /* 0x000fe2000fffe0ff */
[----:B------:R-:W-:Y:S01]  /*8b20*/  SEL R4, RZ, 0x1, P0 ;  /* 0x00000001ff047807 */ /* 0x000fe20000000000 */
[----:B------:R-:W-:Y:S01]  /*8b30*/  UMOV UR36, UR59 ;  /* 0x0000003b00247c82 */ /* 0x000fe20008000000 */
[----:B--2---:R-:W-:Y:S02]  /*8b40*/  SEL R3, RZ, 0x1, P1 ;  /* 0x00000001ff037807 */ /* 0x004fe40000800000 */
[----:B------:R-:W-:Y:S02]  /*8b50*/  LOP3.LUT R85, R85, R4, RZ, 0x3c, !PT ;  /* 0x0000000455557212 */ /* 0x000fe400078e3cff */
[----:B------:R-:W-:Y:S01]  /*8b60*/  LOP3.LUT R86, R86, R3, RZ, 0x3c, !PT ;  /* 0x0000000356567212 */ /* 0x000fe200078e3cff */
[----:B------:R-:W-:Y:S01]  /*8b70*/  UIADD3 UR20, UPT, UPT, UR38, UR4, URZ ;  /* 0x0000000426147290 */ /* 0x000fe2000fffe0ff */
[----:B------:R-:W-:Y:S02]  /*8b80*/  SEL R84, R84, RZ, P0 ;  /* 0x000000ff54547207 */ /* 0x000fe40000000000 */
[----:B------:R-:W-:Y:S01]  /*8b90*/  SEL R36, R0, RZ, P1 ;  /* 0x000000ff00247207 */ /* 0x000fe20000800000 */
[----:B------:R-:W-:Y:S08]  /*8ba0*/  BRA.U UP0, `(.L_x_133) ;  /* 0xffffffc900a87547 */ /* 0x000ff0000b83ffff */
[----:B------:R-:W-:-:S13]  /*8bb0*/  R2UR UR4, R81 ;  /* 0x00000000510472ca */ /* 0x000fda00000e0000 */
[----:B------:R-:W-:-:S09]  /*8bc0*/  UISETP.NE.AND UP0, UPT, UR4, URZ, UPT ;  /* 0x000000ff0400728c */ /* 0x000fd2000bf05270 */
[----:B------:R-:W-:Y:S05]  /*8bd0*/  BRA.U !UP0, `(.L_x_134) ;  /* 0x0000000108487547 */ /* 0x000fea000b800000 */
[----:B------:R-:W2:Y:S02]  /*8be0*/  LDCU.64 UR4, c[0x0][0x890] ;  /* 0x00011200ff0477ac */ /* 0x000ea40008000a00 */
[----:B--2---:R-:W-:-:S04]  /*8bf0*/  UISETP.NE.U32.AND UP0, UPT, UR4, URZ, UPT ;  /* 0x000000ff0400728c */ /* 0x004fc8000bf05070 */
[----:B------:R-:W-:-:S09]  /*8c00*/  UISETP.NE.AND.EX UP0, UPT, UR5, URZ, UPT, UP0 ;  /* 0x000000ff0500728c */ /* 0x000fd2000bf05300 */
[----:B------:R-:W-:Y:S05]  /*8c10*/  BRA.U UP0, `(.L_x_135) ;  /* 0x00000001000c7547 */ /* 0x000fea000b800000 */
[----:B------:R-:W-:-:S13]  /*8c20*/  FSETP.NEU.AND P0, PT, R39, RZ, PT ;  /* 0x000000ff2700720b */ /* 0x000fda0003f0d000 */
[----:B------:R-:W-:Y:S05]  /*8c30*/  @!P0 EXIT ;  /* 0x000000000000894d */ /* 0x000fea0003800000 */
[----:B------:R-:W-:Y:S05]  /*8c40*/  BRA `(.L_x_134) ;  /* 0x00000000002c7947 */ /* 0x000fea0003800000 */
.L_x_135:
[----:B------:R-:W-:Y:S01]  /*8c50*/  ISETP.NE.AND P0, PT, R83, RZ, PT ;  /* 0x000000ff5300720c */ /* 0x000fe20003f05270 */
[----:B------:R-:W-:-:S12]  /*8c60*/  BSSY.RECONVERGENT B0, `(.L_x_134) ;  /* 0x0000009000007945 */ /* 0x000fd80003800200 */
[----:B------:R-:W-:Y:S05]  /*8c70*/  @P0 BRA `(.L_x_136) ;  /* 0x0000000000140947 */ /* 0x000fea0003800000 */
[----:B------:R-:W2:Y:S02]  /*8c80*/  LDCU.64 UR4, c[0x0][0x888] ;  /* 0x00011100ff0477ac */ /* 0x000ea40008000a00 */
[----:B--2---:R-:W-:-:S04]  /*8c90*/  ISETP.NE.U32.AND P0, PT, RZ, UR4, PT ;  /* 0x00000004ff007c0c */ /* 0x004fc8000bf05070 */
[----:B------:R-:W-:-:S13]  /*8ca0*/  ISETP.NE.AND.EX P0, PT, RZ, UR5, PT, P0 ;  /* 0x00000005ff007c0c */ /* 0x000fda000bf05300 */
[----:B------:R-:W-:Y:S05]  /*8cb0*/  @!P0 EXIT ;  /* 0x000000000000894d */ /* 0x000fea0003800000 */
[----:B------:R-:W-:Y:S05]  /*8cc0*/  BRA `(.L_x_137) ;  /* 0x0000000000087947 */ /* 0x000fea0003800000 */
.L_x_136:
[----:B------:R-:W-:-:S13]  /*8cd0*/  FSETP.NEU.AND P0, PT, R39, RZ, PT ;  /* 0x000000ff2700720b */ /* 0x000fda0003f0d000 */
[----:B------:R-:W-:Y:S05]  /*8ce0*/  @!P0 EXIT ;  /* 0x000000000000894d */ /* 0x000fea0003800000 */
.L_x_137:
[----:B------:R-:W-:Y:S05]  /*8cf0*/  BSYNC.RECONVERGENT B0 ;  /* 0x0000000000007941 */ /* 0x000fea0003800200 */
.L_x_134:
[----:B------:R-:W2:Y:S01]  /*8d00*/  S2UR UR5, SR_CgaCtaId ;  /* 0x00000000000579c3 */ /* 0x000ea20000008800 */
[----:B------:R-:W-:Y:S01]  /*8d10*/  ULEA UR4, UR45, UR44, 0x3 ;  /* 0x0000002c2d047291 */ /* 0x000fe2000f8e18ff */
[----:B------:R-:W-:-:S04]  /*8d20*/  DEPBAR.LE SB0, 0x0 ;  /* 0x000080000000791a */ /* 0x000fc80000000000 */
[----:B------:R-:W-:-:S04]  /*8d30*/  UIADD3 UR4, UPT, UPT, UR4, 0xd8, URZ ;  /* 0x000000d804047890 */ /* 0x000fc8000fffe0ff */
[----:B--2---:R-:W-:-:S09]  /*8d40*/  UPRMT UR4, UR5, 0x654, UR4 ;  /* 0x0000065405047896 */ /* 0x004fd20008000004 */
[----:B------:R-:W-:Y:S01]  /*8d50*/  SYNCS.ARRIVE.TRANS64.RED.A1T0 RZ, [UR4], RZ ;  /* 0x000000ffffff79a7 */ /* 0x000fe20008100404 */
[----:B------:R-:W-:Y:S05]  /*8d60*/  EXIT ;  /* 0x000000000000794d */ /* 0x000fea0003800000 */
.L_x_25:
[----:B--2---:R2:W3:Y:S02]  /*8d70*/  SYNCS.PHASECHK.TRANS64.TRYWAIT P0, [R0+URZ+0x170], R3 ;  /* 0x00017003000075a7 */ /* 0x0044e400080011ff */
[----:B---3--:R-:W-:Y:S05]  /*8d80*/  @!P0 NANOSLEEP.SYNCS 0x989680 ;  /* 0x009896800000895d */ /* 0x008fea0003900000 */
[----:B------:R-:W3:Y:S02]  /*8d90*/  @!P0 SYNCS.PHASECHK.TRANS64 P0, [R0+URZ+0x170], R3 ;  /* 0x00017003000085a7 */ /* 0x000ee400080010ff */
[----:B---3--:R-:W-:Y:S05]  /*8da0*/  @!P0 BRA `(.L_x_25) ;  /* 0xfffffffc00f08947 */ /* 0x008fea000383ffff */
[----:B------:R-:W-:Y:S05]  /*8db0*/  BRA `(.L_x_138) ;  /* 0xffffff8c00147947 */ /* 0x000fea000383ffff */
.L_x_28:
[----:B--2---:R-:W-:Y:S07]  /*8dc0*/  MOV R0, UR33 ;  /* 0x0000002100007c02 */ /* 0x004fee0008000f00 */
.L_x_139:
[----:B--2---:R2:W3:Y:S02]  /*8dd0*/  SYNCS.PHASECHK.TRANS64.TRYWAIT P0, [R0+URZ+0x60], R3 ;  /* 0x00006003000075a7 */ /* 0x0044e400080011ff */
[----:B---3--:R-:W-:Y:S05]  /*8de0*/  @!P0 NANOSLEEP.SYNCS 0x989680 ;  /* 0x009896800000895d */ /* 0x008fea0003900000 */
[----:B------:R-:W3:Y:S02]  /*8df0*/  @!P0 SYNCS.PHASECHK.TRANS64 P0, [R0+URZ+0x60], R3 ;  /* 0x00006003000085a7 */ /* 0x000ee400080010ff */
[----:B---3--:R-:W-:Y:S05]  /*8e00*/  @!P0 BRA `(.L_x_139) ;  /* 0xfffffffc00f08947 */ /* 0x008fea000383ffff */
[----:B------:R-:W-:Y:S05]  /*8e10*/  BRA `(.L_x_27) ;  /* 0xffffff8c00547947 */ /* 0x000fea000383ffff */
.L_x_35:
[----:B-1----:R-:W-:Y:S07]  /*8e20*/  MOV R0, UR9 ;  /* 0x0000000900007c02 */ /* 0x002fee0008000f00 */
.L_x_140:
[----:B-1----:R1:W2:Y:S02]  /*8e30*/  SYNCS.PHASECHK.TRANS64.TRYWAIT P0, [R0+URZ+0x60], R3 ;  /* 0x00006003000075a7 */ /* 0x0022a400080011ff */
[----:B--2---:R-:W-:Y:S05]  /*8e40*/  @!P0 NANOSLEEP.SYNCS 0x989680 ;  /* 0x009896800000895d */ /* 0x004fea0003900000 */
[----:B------:R-:W2:Y:S02]  /*8e50*/  @!P0 SYNCS.PHASECHK.TRANS64 P0, [R0+URZ+0x60], R3 ;  /* 0x00006003000085a7 */ /* 0x000ea400080010ff */
[----:B--2---:R-:W-:Y:S05]  /*8e60*/  @!P0 BRA `(.L_x_140) ;  /* 0xfffffffc00f08947 */ /* 0x004fea000383ffff */
[----:B------:R-:W-:Y:S05]  /*8e70*/  BRA `(.L_x_34) ;  /* 0xffffff9000147947 */ /* 0x000fea000383ffff */
.L_x_40:
[----:B-1----:R1:W2:Y:S02]  /*8e80*/  SYNCS.PHASECHK.TRANS64.TRYWAIT P0, [R3+URZ+0x100], R0 ;  /* 0x00010000030075a7 */ /* 0x0022a400080011ff */
[----:B--2---:R-:W-:Y:S05]  /*8e90*/  @!P0 NANOSLEEP.SYNCS 0x989680 ;  /* 0x009896800000895d */ /* 0x004fea0003900000 */
[----:B------:R-:W2:Y:S02]  /*8ea0*/  @!P0 SYNCS.PHASECHK.TRANS64 P0, [R3+URZ+0x100], R0 ;  /* 0x00010000030085a7 */ /* 0x000ea400080010ff */
[----:B--2---:R-:W-:Y:S05]  /*8eb0*/  @!P0 BRA `(.L_x_40) ;  /* 0xfffffffc00f08947 */ /* 0x004fea000383ffff */
[----:B------:R-:W-:Y:S05]  /*8ec0*/  BRA `(.L_x_141) ;  /* 0xffffff9000b47947 */ /* 0x000fea000383ffff */
.L_x_44:
[----:B-1----:R-:W-:-:S07]  /*8ed0*/  MOV R0, UR4 ;  /* 0x0000000400007c02 */ /* 0x002fce0008000f00 */
.L_x_142:
[----:B-1----:R1:W2:Y:S02]  /*8ee0*/  SYNCS.PHASECHK.TRANS64.TRYWAIT P0, [R0+URZ], R3 ;  /* 0x00000003000075a7 */ /* 0x0022a400080011ff */
[----:B--2---:R-:W-:Y:S05]  /*8ef0*/  @!P0 NANOSLEEP.SYNCS 0x989680 ;  /* 0x009896800000895d */ /* 0x004fea0003900000 */
[----:B------:R-:W2:Y:S02]  /*8f00*/  @!P0 SYNCS.PHASECHK.TRANS64 P0, [R0+URZ], R3 ;  /* 0x00000003000085a7 */ /* 0x000ea400080010ff */
[----:B--2---:R-:W-:Y:S05]  /*8f10*/  @!P0 BRA `(.L_x_142) ;  /* 0xfffffffc00f08947 */ /* 0x004fea000383ffff */
[----:B------:R-:W-:Y:S05]  /*8f20*/  BRA `(.L_x_143) ;  /* 0xffffff98005c7947 */ /* 0x000fea000383ffff */
.L_x_45:
[----:B------:R-:W-:-:S07]  /*8f30*/  MOV R0, UR5 ;  /* 0x0000000500007c02 */ /* 0x000fce0008000f00 */
.L_x_144:
[----:B-1----:R1:W2:Y:S02]  /*8f40*/  SYNCS.PHASECHK.TRANS64.TRYWAIT P0, [R0+URZ], R3 ;  /* 0x00000003000075a7 */ /* 0x0022a400080011ff */
[----:B--2---:R-:W-:Y:S05]  /*8f50*/  @!P0 NANOSLEEP.SYNCS 0x989680 ;  /* 0x009896800000895d */ /* 0x004fea0003900000 */
[----:B------:R-:W2:Y:S02]  /*8f60*/  @!P0 SYNCS.PHASECHK.TRANS64 P0, [R0+URZ], R3 ;  /* 0x00000003000085a7 */ /* 0x000ea400080010ff */
[----:B--2---:R-:W-:Y:S05]  /*8f70*/  @!P0 BRA `(.L_x_144) ;  /* 0xfffffffc00f08947 */ /* 0x004fea000383ffff */
[----:B------:R-:W-:Y:S05]  /*8f80*/  BRA `(.L_x_145) ;  /* 0xffffff9800687947 */ /* 0x000fea000383ffff */
.L_x_46:
[----:B------:R-:W-:-:S07]  /*8f90*/  MOV R0, UR5 ;  /* 0x0000000500007c02 */ /* 0x000fce0008000f00 */
.L_x_146:
[----:B-1----:R1:W2:Y:S02]  /*8fa0*/  SYNCS.PHASECHK.TRANS64.TRYWAIT P0, [R0+URZ], R3 ;  /* 0x00000003000075a7 */ /* 0x0022a400080011ff */
[----:B--2---:R-:W-:Y:S05]  /*8fb0*/  @!P0 NANOSLEEP.SYNCS 0x989680 ;  /* 0x009896800000895d */ /* 0x004fea0003900000 */
[----:B------:R-:W2:Y:S02]  /*8fc0*/  @!P0 SYNCS.PHASECHK.TRANS64 P0, [R0+URZ], R3 ;  /* 0x00000003000085a7 */ /* 0x000ea400080010ff */
[----:B--2---:R-:W-:Y:S05]  /*8fd0*/  @!P0 BRA `(.L_x_146) ;  /* 0xfffffffc00f08947 */ /* 0x004fea000383ffff */
[----:B------:R-:W-:Y:S05]  /*8fe0*/  BRA `(.L_x_147) ;  /* 0xffffff9800747947 */ /* 0x000fea000383ffff */
.L_x_47:
[----:B------:R-:W-:-:S07]  /*8ff0*/  MOV R0, UR5 ;  /* 0x0000000500007c02 */ /* 0x000fce0008000f00 */
.L_x_148:
[----:B-1----:R1:W2:Y:S02]  /*9000*/  SYNCS.PHASECHK.TRANS64.TRYWAIT P0, [R0+URZ], R3 ;  /* 0x00000003000075a7 */ /* 0x0022a400080011ff */
[----:B--2---:R-:W-:Y:S05]  /*9010*/  @!P0 NANOSLEEP.SYNCS 0x989680 ;  /* 0x009896800000895d */ /* 0x004fea0003900000 */
[----:B------:R-:W2:Y:S02]  /*9020*/  @!P0 SYNCS.PHASECHK.TRANS64 P0, [R0+URZ], R3 ;  /* 0x00000003000085a7 */ /* 0x000ea400080010ff */
[----:B--2---:R-:W-:Y:S05]  /*9030*/  @!P0 BRA `(.L_x_148) ;  /* 0xfffffffc00f08947 */ /* 0x004fea000383ffff */
[----:B------:R-:W-:Y:S05]  /*9040*/  BRA `(.L_x_149) ;  /* 0xffffff9800807947 */ /* 0x000fea000383ffff */
.L_x_48:
[----:B------:R-:W-:-:S07]  /*9050*/  MOV R0, UR5 ;  /* 0x0000000500007c02 */ /* 0x000fce0008000f00 */
.L_x_150:
[----:B-1----:R1:W2:Y:S02]  /*9060*/  SYNCS.PHASECHK.TRANS64.TRYWAIT P0, [R0+URZ], R3 ;  /* 0x00000003000075a7 */ /* 0x0022a400080011ff */
[----:B--2---:R-:W-:Y:S05]  /*9070*/  @!P0 NANOSLEEP.SYNCS 0x989680 ;  /* 0x009896800000895d */ /* 0x004fea0003900000 */
[----:B------:R-:W2:Y:S02]  /*9080*/  @!P0 SYNCS.PHASECHK.TRANS64 P0, [R0+URZ], R3 ;  /* 0x00000003000085a7 */ /* 0x000ea400080010ff */
[----:B--2---:R-:W-:Y:S05]  /*9090*/  @!P0 BRA `(.L_x_150) ;  /* 0xfffffffc00f08947 */ /* 0x004fea000383ffff */
[----:B------:R-:W-:Y:S05]  /*90a0*/  BRA `(.L_x_151) ;  /* 0xffffff98008c7947 */ /* 0x000fea000383ffff */
.L_x_49:
[----:B------:R-:W-:-:S07]  /*90b0*/  MOV R0, UR5 ;  /* 0x0000000500007c02 */ /* 0x000fce0008000f00 */
.L_x_152:
[----:B-1----:R1:W2:Y:S02]  /*90c0*/  SYNCS.PHASECHK.TRANS64.TRYWAIT P0, [R0+URZ], R3 ;  /* 0x00000003000075a7 */ /* 0x0022a400080011ff */
[----:B--2---:R-:W-:Y:S05]  /*90d0*/  @!P0 NANOSLEEP.SYNCS 0x989680 ;  /* 0x009896800000895d */ /* 0x004fea0003900000 */
[----:B------:R-:W2:Y:S02]  /*90e0*/  @!P0 SYNCS.PHASECHK.TRANS64 P0, [R0+URZ], R3 ;  /* 0x00000003000085a7 */ /* 0x000ea400080010ff */
[----:B--2---:R-:W-:Y:S05]  /*90f0*/  @!P0 BRA `(.L_x_152) ;  /* 0xfffffffc00f08947 */ /* 0x004fea000383ffff */
[----:B------:R-:W-:Y:S05]  /*9100*/  BRA `(.L_x_153) ;  /* 0xffffff9800987947 */ /* 0x000fea000383ffff */
.L_x_50:
[----:B------:R-:W-:-:S07]  /*9110*/  MOV R0, UR5 ;  /* 0x0000000500007c02 */ /* 0x000fce0008000f00 */
.L_x_154:
[----:B-1----:R1:W2:Y:S02]  /*9120*/  SYNCS.PHASECHK.TRANS64.TRYWAIT P0, [R0+URZ], R3 ;  /* 0x00000003000075a7 */ /* 0x0022a400080011ff */
[----:B--2---:R-:W-:Y:S05]  /*9130*/  @!P0 NANOSLEEP.SYNCS 0x989680 ;  /* 0x009896800000895d */ /* 0x004fea0003900000 */
[----:B------:R-:W2:Y:S02]  /*9140*/  @!P0 SYNCS.PHASECHK.TRANS64 P0, [R0+URZ], R3 ;  /* 0x00000003000085a7 */ /* 0x000ea400080010ff */
[----:B--2---:R-:W-:Y:S05]  /*9150*/  @!P0 BRA `(.L_x_154) ;  /* 0xfffffffc00f08947 */ /* 0x004fea000383ffff */
[----:B------:R-:W-:Y:S05]  /*9160*/  BRA `(.L_x_155) ;  /* 0xffffff9800a47947 */ /* 0x000fea000383ffff */
.L_x_51:
[----:B------:R-:W-:-:S07]  /*9170*/  MOV R0, UR5 ;  /* 0x0000000500007c02 */ /* 0x000fce0008000f00 */
.L_x_156:
[----:B-1----:R1:W2:Y:S02]  /*9180*/  SYNCS.PHASECHK.TRANS64.TRYWAIT P0, [R0+URZ], R3 ;  /* 0x00000003000075a7 */ /* 0x0022a400080011ff */
[----:B--2---:R-:W-:Y:S05]  /*9190*/  @!P0 NANOSLEEP.SYNCS 0x989680 ;  /* 0x009896800000895d */ /* 0x004fea0003900000 */
[----:B------:R-:W2:Y:S02]  /*91a0*/  @!P0 SYNCS.PHASECHK.TRANS64 P0, [R0+URZ], R3 ;  /* 0x00000003000085a7 */ /* 0x000ea400080010ff */
[----:B--2---:R-:W-:Y:S05]  /*91b0*/  @!P0 BRA `(.L_x_156) ;  /* 0xfffffffc00f08947 */ /* 0x004fea000383ffff */
[----:B------:R-:W-:Y:S05]  /*91c0*/  BRA `(.L_x_157) ;  /* 0xffffff9800b07947 */ /* 0x000fea000383ffff */
.L_x_52:
[----:B------:R-:W-:-:S07]  /*91d0*/  MOV R0, UR5 ;  /* 0x0000000500007c02 */ /* 0x000fce0008000f00 */
.L_x_158:
[----:B-1----:R1:W2:Y:S02]  /*91e0*/  SYNCS.PHASECHK.TRANS64.TRYWAIT P0, [R0+URZ], R3 ;  /* 0x00000003000075a7 */ /* 0x0022a400080011ff */
[----:B--2---:R-:W-:Y:S05]  /*91f0*/  @!P0 NANOSLEEP.SYNCS 0x989680 ;  /* 0x009896800000895d */ /* 0x004fea0003900000 */
[----:B------:R-:W2:Y:S02]  /*9200*/  @!P0 SYNCS.PHASECHK.TRANS64 P0, [R0+URZ], R3 ;  /* 0x00000003000085a7 */ /* 0x000ea400080010ff */
[----:B--2---:R-:W-:Y:S05]  /*9210*/  @!P0 BRA `(.L_x_158) ;  /* 0xfffffffc00f08947 */ /* 0x004fea000383ffff */
[----:B------:R-:W-:Y:S05]  /*9220*/  BRA `(.L_x_159) ;  /* 0xffffff9800bc7947 */ /* 0x000fea000383ffff */
.L_x_53:
[----:B------:R-:W-:-:S07]  /*9230*/  MOV R0, UR5 ;  /* 0x0000000500007c02 */ /* 0x000fce0008000f00 */
.L_x_160:
[----:B-1----:R1:W2:Y:S02]  /*9240*/  SYNCS.PHASECHK.TRANS64.TRYWAIT P0, [R0+URZ], R3 ;  /* 0x00000003000075a7 */ /* 0x0022a400080011ff */
[----:B--2---:R-:W-:Y:S05]  /*9250*/  @!P0 NANOSLEEP.SYNCS 0x989680 ;  /* 0x009896800000895d */ /* 0x004fea0003900000 */
[----:B------:R-:W2:Y:S02]  /*9260*/  @!P0 SYNCS.PHASECHK.TRANS64 P0, [R0+URZ], R3 ;  /* 0x00000003000085a7 */ /* 0x000ea400080010ff */
[----:B--2---:R-:W-:Y:S05]  /*9270*/  @!P0 BRA `(.L_x_160) ;  /* 0xfffffffc00f08947 */ /* 0x004fea000383ffff */
[----:B------:R-:W-:Y:S05]  /*9280*/  BRA `(.L_x_161) ;  /* 0xffffff9800c87947 */ /* 0x000fea000383ffff */
.L_x_54:
[----:B------:R-:W-:-:S07]  /*9290*/  MOV R0, UR5 ;  /* 0x0000000500007c02 */ /* 0x000fce0008000f00 */
.L_x_162:
[----:B-1----:R1:W2:Y:S02]  /*92a0*/  SYNCS.PHASECHK.TRANS64.TRYWAIT P0, [R0+URZ], R3 ;  /* 0x00000003000075a7 */ /* 0x0022a400080011ff */
[----:B--2---:R-:W-:Y:S05]  /*92b0*/  @!P0 NANOSLEEP.SYNCS 0x989680 ;  /* 0x009896800000895d */ /* 0x004fea0003900000 */
[----:B------:R-:W2:Y:S02]  /*92c0*/  @!P0 SYNCS.PHASECHK.TRANS64 P0, [R0+URZ], R3 ;  /* 0x00000003000085a7 */ /* 0x000ea400080010ff */
[----:B--2---:R-:W-:Y:S05]  /*92d0*/  @!P0 BRA `(.L_x_162) ;  /* 0xfffffffc00f08947 */ /* 0x004fea000383ffff */
[----:B------:R-:W-:Y:S05]  /*92e0*/  BRA `(.L_x_163) ;  /* 0xffffff9800d47947 */ /* 0x000fea000383ffff */
.L_x_57:
[----:B-1----:R1:W2:Y:S02]  /*92f0*/  SYNCS.PHASECHK.TRANS64.TRYWAIT P0, [R2+URZ+0x160], R5 ;  /* 0x00016005020075a7 */ /* 0x0022a400080011ff */
[----:B--2---:R-:W-:Y:S05]  /*9300*/  @!P0 NANOSLEEP.SYNCS 0x989680 ;  /* 0x009896800000895d */ /* 0x004fea0003900000 */
[----:B------:R-:W2:Y:S02]  /*9310*/  @!P0 SYNCS.PHASECHK.TRANS64 P0, [R2+URZ+0x160], R5 ;  /* 0x00016005020085a7 */ /* 0x000ea400080010ff */
[----:B--2---:R-:W-:Y:S05]  /*9320*/  @!P0 BRA `(.L_x_57) ;  /* 0xfffffffc00f08947 */ /* 0x004fea000383ffff */
[----:B------:R-:W-:Y:S05]  /*9330*/  BRA `(.L_x_164) ;  /* 0xffffff9c00387947 */ /* 0x000fea000383ffff */
.L_x_58:
[----:B------:R-:W-:-:S07]  /*9340*/  MOV R2, UR4 ;  /* 0x0000000400027c02 */ /* 0x000fce0008000f00 */
.L_x_165:
[----:B-1----:R1:W2:Y:S02]  /*9350*/  SYNCS.PHASECHK.TRANS64.TRYWAIT P0, [R2+URZ+0x110], R5 ;  /* 0x00011005020075a7 */ /* 0x0022a400080011ff */
[----:B--2---:R-:W-:Y:S05]  /*9360*/  @!P0 NANOSLEEP.SYNCS 0x989680 ;  /* 0x009896800000895d */ /* 0x004fea0003900000 */
[----:B------:R-:W2:Y:S02]  /*9370*/  @!P0 SYNCS.PHASECHK.TRANS64 P0, [R2+URZ+0x110], R5 ;  /* 0x00011005020085a7 */ /* 0x000ea400080010ff */
[----:B--2---:R-:W-:Y:S05]  /*9380*/  @!P0 BRA `(.L_x_165) ;  /* 0xfffffffc00f08947 */ /* 0x004fea000383ffff */
[----:B------:R-:W-:Y:S05]  /*9390*/  BRA `(.L_x_166) ;  /* 0xffffff9c00487947 */ /* 0x000fea000383ffff */
.L_x_59:
[----:B-1----:R1:W2:Y:S02]  /*93a0*/  SYNCS.PHASECHK.TRANS64.TRYWAIT P1, [R2+URZ+0x100], R5 ;  /* 0x00010005020075a7 */ /* 0x0022a400080211ff */
[----:B--2---:R-:W-:Y:S05]  /*93b0*/  @!P1 NANOSLEEP.SYNCS 0x989680 ;  /* 0x009896800000995d */ /* 0x004fea0003900000 */
[----:B------:R-:W2:Y:S02]  /*93c0*/  @!P1 SYNCS.PHASECHK.TRANS64 P1, [R2+URZ+0x100], R5 ;  /* 0x00010005020095a7 */ /* 0x000ea400080210ff */
[----:B--2---:R-:W-:Y:S05]  /*93d0*/  @!P1 BRA `(.L_x_59) ;  /* 0xfffffffc00f09947 */ /* 0x004fea000383ffff */
[----:B------:R-:W-:Y:S05]  /*93e0*/  BRA `(.L_x_167) ;  /* 0xffffff9c00787947 */ /* 0x000fea000383ffff */
.L_x_62:
[----:B------:R-:W-:-:S07]  /*93f0*/  MOV R0, UR4 ;  /* 0x0000000400007c02 */ /* 0x000fce0008000f00 */
.L_x_168:
[----:B-1----:R1:W2:Y:S02]  /*9400*/  SYNCS.PHASECHK.TRANS64.TRYWAIT P0, [R0+URZ+0x110], R3 ;  /* 0x00011003000075a7 */ /* 0x0022a400080011ff */
[----:B--2---:R-:W-:Y:S05]  /*9410*/  @!P0 NANOSLEEP.SYNCS 0x989680 ;  /* 0x009896800000895d */ /* 0x004fea0003900000 */
[----:B------:R-:W2:Y:S02]  /*9420*/  @!P0 SYNCS.PHASECHK.TRANS64 P0, [R0+URZ+0x110], R3 ;  /* 0x00011003000085a7 */ /* 0x000ea400080010ff */
[----:B--2---:R-:W-:Y:S05]  /*9430*/  @!P0 BRA `(.L_x_168) ;  /* 0xfffffffc00f08947 */ /* 0x004fea000383ffff */
[----:B------:R-:W-:Y:S05]  /*9440*/  BRA `(.L_x_61) ;  /* 0xffffff9c00cc7947 */ /* 0x000fea000383ffff */
.L_x_69:
[----:B-1----:R1:W2:Y:S02]  /*9450*/  SYNCS.PHASECHK.TRANS64.TRYWAIT P1, [R0+URZ+0x100], R5 ;  /* 0x00010005000075a7 */ /* 0x0022a400080211ff */
[----:B--2---:R-:W-:Y:S05]  /*9460*/  @!P1 NANOSLEEP.SYNCS 0x989680 ;  /* 0x009896800000995d */ /* 0x004fea0003900000 */
[----:B------:R-:W2:Y:S02]  /*9470*/  @!P1 SYNCS.PHASECHK.TRANS64 P1, [R0+URZ+0x100], R5 ;  /* 0x00010005000095a7 */ /* 0x000ea400080210ff */
[----:B--2---:R-:W-:Y:S05]  /*9480*/  @!P1 BRA `(.L_x_69) ;  /* 0xfffffffc00f09947 */ /* 0x004fea000383ffff */
[----:B------:R-:W-:Y:S05]  /*9490*/  BRA `(.L_x_169) ;  /* 0xffffffa400347947 */ /* 0x000fea000383ffff */
.L_x_70:
[----:B------:R-:W-:-:S07]  /*94a0*/  MOV R3, UR23 ;  /* 0x0000001700037c02 */ /* 0x000fce0008000f00 */
.L_x_170:
[----:B-1----:R1:W2:Y:S02]  /*94b0*/  SYNCS.PHASECHK.TRANS64.TRYWAIT P0, [R3+URZ+0x140], R0 ;  /* 0x00014000030075a7 */ /* 0x0022a400080011ff */
[----:B--2---:R-:W-:Y:S05]  /*94c0*/  @!P0 NANOSLEEP.SYNCS 0x989680 ;  /* 0x009896800000895d */ /* 0x004fea0003900000 */
[----:B------:R-:W2:Y:S02]  /*94d0*/  @!P0 SYNCS.PHASECHK.TRANS64 P0, [R3+URZ+0x140], R0 ;  /* 0x00014000030085a7 */ /* 0x000ea400080010ff */
[----:B--2---:R-:W-:Y:S05]  /*94e0*/  @!P0 BRA `(.L_x_170) ;  /* 0xfffffffc00f08947 */ /* 0x004fea000383ffff */
[----:B------:R-:W-:Y:S05]  /*94f0*/  BRA `(.L_x_171) ;  /* 0xffffffa400807947 */ /* 0x000fea000383ffff */
.L_x_73:
[----:B------:R-:W-:Y:S07]  /*9500*/  MOV R0, UR7 ;  /* 0x0000000700007c02 */ /* 0x000fee0008000f00 */
.L_x_172:
[----:B-1----:R1:W2:Y:S02]  /*9510*/  SYNCS.PHASECHK.TRANS64.TRYWAIT P0, [R0+URZ], R3 ;  /* 0x00000003000075a7 */ /* 0x0022a400080011ff */
[----:B--2---:R-:W-:Y:S05]  /*9520*/  @!P0 NANOSLEEP.SYNCS 0x989680 ;  /* 0x009896800000895d */ /* 0x004fea0003900000 */
[----:B------:R-:W2:Y:S02]  /*9530*/  @!P0 SYNCS.PHASECHK.TRANS64 P0, [R0+URZ], R3 ;  /* 0x00000003000085a7 */ /* 0x000ea400080010ff */
[----:B--2---:R-:W-:Y:S05]  /*9540*/  @!P0 BRA `(.L_x_172) ;  /* 0xfffffffc00f08947 */ /* 0x004fea000383ffff */
[----:B------:R-:W-:Y:S05]  /*9550*/  BRA `(.L_x_72) ;  /* 0xffffffa4009c7947 */ /* 0x000fea000383ffff */
.L_x_76:
[----:B------:R-:W-:-:S07]  /*9560*/  MOV R0, UR4 ;  /* 0x0000000400007c02 */ /* 0x000fce0008000f00 */
.L_x_173:
[----:B--2---:R2:W4:Y:S02]  /*9570*/  SYNCS.PHASECHK.TRANS64.TRYWAIT P0, [R0+URZ], R3 ;  /* 0x00000003000075a7 */ /* 0x00452400080011ff */
[----:B----4-:R-:W-:Y:S05]  /*9580*/  @!P0 NANOSLEEP.SYNCS 0x989680 ;  /* 0x009896800000895d */ /* 0x010fea0003900000 */
[----:B------:R-:W4:Y:S02]  /*9590*/  @!P0 SYNCS.PHASECHK.TRANS64 P0, [R0+URZ], R3 ;  /* 0x00000003000085a7 */ /* 0x000f2400080010ff */
[----:B----4-:R-:W-:Y:S05]  /*95a0*/  @!P0 BRA `(.L_x_173) ;  /* 0xfffffffc00f08947 */ /* 0x010fea000383ffff */
[----:B------:R-:W-:Y:S05]  /*95b0*/  BRA `(.L_x_174) ;  /* 0xffffffa800507947 */ /* 0x000fea000383ffff */
.L_x_77:
[----:B------:R-:W-:-:S07]  /*95c0*/  MOV R0, UR5 ;  /* 0x0000000500007c02 */ /* 0x000fce0008000f00 */
.L_x_175:
[----:B-1----:R1:W2:Y:S02]  /*95d0*/  SYNCS.PHASECHK.TRANS64.TRYWAIT P0, [R0+URZ], R3 ;  /* 0x00000003000075a7 */ /* 0x0022a400080011ff */
[----:B--2---:R-:W-:Y:S05]  /*95e0*/  @!P0 NANOSLEEP.SYNCS 0x989680 ;  /* 0x009896800000895d */ /* 0x004fea0003900000 */
[----:B------:R-:W2:Y:S02]  /*95f0*/  @!P0 SYNCS.PHASECHK.TRANS64 P0, [R0+URZ], R3 ;  /* 0x00000003000085a7 */ /* 0x000ea400080010ff */
[----:B--2---:R-:W-:Y:S05]  /*9600*/  @!P0 BRA `(.L_x_175) ;  /* 0xfffffffc00f08947 */ /* 0x004fea000383ffff */
[----:B------:R-:W-:Y:S05]  /*9610*/  BRA `(.L_x_176) ;  /* 0xffffffa8005c7947 */ /* 0x000fea000383ffff */
.L_x_78:
[----:B------:R-:W-:-:S07]  /*9620*/  MOV R0, UR5 ;  /* 0x0000000500007c02 */ /* 0x000fce0008000f00 */
.L_x_177:
[----:B-1----:R1:W2:Y:S02]  /*9630*/  SYNCS.PHASECHK.TRANS64.TRYWAIT P0, [R0+URZ], R3 ;  /* 0x00000003000075a7 */ /* 0x0022a400080011ff */
[----:B--2---:R-:W-:Y:S05]  /*9640*/  @!P0 NANOSLEEP.SYNCS 0x989680 ;  /* 0x009896800000895d */ /* 0x004fea0003900000 */
[----:B------:R-:W2:Y:S02]  /*9650*/  @!P0 SYNCS.PHASECHK.TRANS64 P0, [R0+URZ], R3 ;  /* 0x00000003000085a7 */ /* 0x000ea400080010ff */
[----:B--2---:R-:W-:Y:S05]  /*9660*/  @!P0 BRA `(.L_x_177) ;  /* 0xfffffffc00f08947 */ /* 0x004fea000383ffff */
[----:B------:R-:W-:Y:S05]  /*9670*/  BRA `(.L_x_178) ;  /* 0xffffffa800687947 */ /* 0x000fea000383ffff */
.L_x_79:
[----:B------:R-:W-:-:S07]  /*9680*/  MOV R0, UR4 ;  /* 0x0000000400007c02 */ /* 0x000fce0008000f00 */
.L_x_179:
[----:B-1----:R1:W2:Y:S02]  /*9690*/  SYNCS.PHASECHK.TRANS64.TRYWAIT P0, [R0+URZ], R3 ;  /* 0x00000003000075a7 */ /* 0x0022a400080011ff */
[----:B--2---:R-:W-:Y:S05]  /*96a0*/  @!P0 NANOSLEEP.SYNCS 0x989680 ;  /* 0x009896800000895d */ /* 0x004fea0003900000 */
[----:B------:R-:W2:Y:S02]  /*96b0*/  @!P0 SYNCS.PHASECHK.TRANS64 P0, [R0+URZ], R3 ;  /* 0x00000003000085a7 */ /* 0x000ea400080010ff */
[----:B--2---:R-:W-:Y:S05]  /*96c0*/  @!P0 BRA `(.L_x_179) ;  /* 0xfffffffc00f08947 */ /* 0x004fea000383ffff */
[----:B------:R-:W-:Y:S05]  /*96d0*/  BRA `(.L_x_180) ;  /* 0xffffffa800747947 */ /* 0x000fea000383ffff */
.L_x_84:
[----:B-1----:R1:W3:Y:S02]  /*96e0*/  SYNCS.PHASECHK.TRANS64.TRYWAIT P0, [R8+URZ+0x100], R5 ;  /* 0x00010005080075a7 */ /* 0x0022e400080011ff */
[----:B---3--:R-:W-:Y:S05]  /*96f0*/  @!P0 NANOSLEEP.SYNCS 0x989680 ;  /* 0x009896800000895d */ /* 0x008fea0003900000 */
[----:B------:R-:W3:Y:S02]  /*9700*/  @!P0 SYNCS.PHASECHK.TRANS64 P0, [R8+URZ+0x100], R5 ;  /* 0x00010005080085a7 */ /* 0x000ee400080010ff */
[----:B---3--:R-:W-:Y:S05]  /*9710*/  @!P0 BRA `(.L_x_84) ;  /* 0xfffffffc00f08947 */ /* 0x008fea000383ffff */
[----:B------:R-:W-:Y:S05]  /*9720*/  BRA `(.L_x_181) ;  /* 0xffffffac00b07947 */ /* 0x000fea000383ffff */
.L_x_87:
[----:B------:R-:W-:Y:S07]  /*9730*/  MOV R0, UR21 ;  /* 0x0000001500007c02 */ /* 0x000fee0008000f00 */
.L_x_182:
[----:B-1----:R1:W3:Y:S02]  /*9740*/  SYNCS.PHASECHK.TRANS64.TRYWAIT P1, [R0+URZ+0xf8], R5 ;  /* 0x0000f805000075a7 */ /* 0x0022e400080211ff */
[----:B---3--:R-:W-:Y:S05]  /*9750*/  @!P1 NANOSLEEP.SYNCS 0x989680 ;  /* 0x009896800000995d */ /* 0x008fea0003900000 */
[----:B------:R-:W3:Y:S02]  /*9760*/  @!P1 SYNCS.PHASECHK.TRANS64 P1, [R0+URZ+0xf8], R5 ;  /* 0x0000f805000095a7 */ /* 0x000ee400080210ff */
[----:B---3--:R-:W-:Y:S05]  /*9770*/  @!P1 BRA `(.L_x_182) ;  /* 0xfffffffc00f09947 */ /* 0x008fea000383ffff */
[----:B------:R-:W-:Y:S05]  /*9780*/  BRA `(.L_x_86) ;  /* 0xffffffb4002c7947 */ /* 0x000fea000383ffff */
.L_x_90:
[----:B-1----:R-:W-:Y:S07]  /*9790*/  MOV R5, UR21 ;  /* 0x0000001500057c02 */ /* 0x002fee0008000f00 */
.L_x_183:
[----:B-1----:R1:W3:Y:S02]  /*97a0*/  SYNCS.PHASECHK.TRANS64.TRYWAIT P0, [R5+URZ+0xd8], R4 ;  /* 0x0000d804050075a7 */ /* 0x0022e400080011ff */
[----:B---3--:R-:W-:Y:S05]  /*97b0*/  @!P0 NANOSLEEP.SYNCS 0x989680 ;  /* 0x009896800000895d */ /* 0x008fea0003900000 */
[----:B------:R-:W3:Y:S02]  /*97c0*/  @!P0 SYNCS.PHASECHK.TRANS64 P0, [R5+URZ+0xd8], R4 ;  /* 0x0000d804050085a7 */ /* 0x000ee400080010ff */
[----:B---3--:R-:W-:Y:S05]  /*97d0*/  @!P0 BRA `(.L_x_183) ;  /* 0xfffffffc00f08947 */ /* 0x008fea000383ffff */
[----:B------:R-:W-:Y:S05]  /*97e0*/  BRA `(.L_x_184) ;  /* 0xffffffb400847947 */ /* 0x000fea000383ffff */
.L_x_91:
[----:B------:R-:W-:Y:S07]  /*97f0*/  MOV R5, UR21 ;  /* 0x0000001500057c02 */ /* 0x000fee0008000f00 */
.L_x_185:
[----:B-1----:R1:W3:Y:S02]  /*9800*/  SYNCS.PHASECHK.TRANS64.TRYWAIT P0, [R5+URZ+0xe0], R4 ;  /* 0x0000e004050075a7 */ /* 0x0022e400080011ff */
[----:B---3--:R-:W-:Y:S05]  /*9810*/  @!P0 NANOSLEEP.SYNCS 0x989680 ;  /* 0x009896800000895d */ /* 0x008fea0003900000 */
[----:B------:R-:W3:Y:S02]  /*9820*/  @!P0 SYNCS.PHASECHK.TRANS64 P0, [R5+URZ+0xe0], R4 ;  /* 0x0000e004050085a7 */ /* 0x000ee400080010ff */
[----:B---3--:R-:W-:Y:S05]  /*9830*/  @!P0 BRA `(.L_x_185) ;  /* 0xfffffffc00f08947 */ /* 0x008fea000383ffff */
[----:B------:R-:W-:Y:S05]  /*9840*/  BRA `(.L_x_186) ;  /* 0xffffffb400c07947 */ /* 0x000fea000383ffff */
.L_x_92:
[----:B-1----:R-:W-:Y:S07]  /*9850*/  MOV R5, UR21 ;  /* 0x0000001500057c02 */ /* 0x002fee0008000f00 */
.L_x_187:
[----:B-1----:R1:W3:Y:S02]  /*9860*/  SYNCS.PHASECHK.TRANS64.TRYWAIT P0, [R5+URZ+0xe8], R4 ;  /* 0x0000e804050075a7 */ /* 0x0022e400080011ff */
[----:B---3--:R-:W-:Y:S05]  /*9870*/  @!P0 NANOSLEEP.SYNCS 0x989680 ;  /* 0x009896800000895d */ /* 0x008fea0003900000 */
[----:B------:R-:W3:Y:S02]  /*9880*/  @!P0 SYNCS.PHASECHK.TRANS64 P0, [R5+URZ+0xe8], R4 ;  /* 0x0000e804050085a7 */ /* 0x000ee400080010ff */
[----:B---3--:R-:W-:Y:S05]  /*9890*/  @!P0 BRA `(.L_x_187) ;  /* 0xfffffffc00f08947 */ /* 0x008fea000383ffff */
[----:B------:R-:W-:Y:S05]  /*98a0*/  BRA `(.L_x_188) ;  /* 0xffffffb800087947 */ /* 0x000fea000383ffff */
.L_x_94:
[----:B------:R-:W-:-:S07]  /*98b0*/  MOV R0, UR21 ;  /* 0x0000001500007c02 */ /* 0x000fce0008000f00 */
.L_x_189:
[----:B-1----:R1:W3:Y:S02]  /*98c0*/  SYNCS.PHASECHK.TRANS64.TRYWAIT P0, [R0+URZ+0xd8], R3 ;  /* 0x0000d803000075a7 */ /* 0x0022e400080011ff */
[----:B---3--:R-:W-:Y:S05]  /*98d0*/  @!P0 NANOSLEEP.SYNCS 0x989680 ;  /* 0x009896800000895d */ /* 0x008fea0003900000 */
[----:B------:R-:W3:Y:S02]  /*98e0*/  @!P0 SYNCS.PHASECHK.TRANS64 P0, [R0+URZ+0xd8], R3 ;  /* 0x0000d803000085a7 */ /* 0x000ee400080010ff */
[----:B---3--:R-:W-:Y:S05]  /*98f0*/  @!P0 BRA `(.L_x_189) ;  /* 0xfffffffc00f08947 */ /* 0x008fea000383ffff */
[----:B------:R-:W-:Y:S05]  /*9900*/  BRA `(.L_x_190) ;  /* 0xffffffb8007c7947 */ /* 0x000fea000383ffff */
.L_x_95:
[----:B-1----:R-:W-:-:S07]  /*9910*/  MOV R0, UR21 ;  /* 0x0000001500007c02 */ /* 0x002fce0008000f00 */
.L_x_191:
[----:B-1----:R1:W3:Y:S02]  /*9920*/  SYNCS.PHASECHK.TRANS64.TRYWAIT P0, [R0+URZ+0xe0], R3 ;  /* 0x0000e003000075a7 */ /* 0x0022e400080011ff */
[----:B---3--:R-:W-:Y:S05]  /*9930*/  @!P0 NANOSLEEP.SYNCS 0x989680 ;  /* 0x009896800000895d */ /* 0x008fea0003900000 */
[----:B------:R-:W3:Y:S02]  /*9940*/  @!P0 SYNCS.PHASECHK.TRANS64 P0, [R0+URZ+0xe0], R3 ;  /* 0x0000e003000085a7 */ /* 0x000ee400080010ff */
[----:B---3--:R-:W-:Y:S05]  /*9950*/  @!P0 BRA `(.L_x_191) ;  /* 0xfffffffc00f08947 */ /* 0x008fea000383ffff */
[----:B------:R-:W-:Y:S05]  /*9960*/  BRA `(.L_x_192) ;  /* 0xffffffb8006c7947 */ /* 0x000fea000383ffff */
.L_x_97:
[----:B-1----:R1:W2:Y:S02]  /*9970*/  SYNCS.PHASECHK.TRANS64.TRYWAIT P0, [R8+URZ+0x100], R3 ;  /* 0x00010003080075a7 */ /* 0x0022a400080011ff */
[----:B--2---:R-:W-:Y:S05]  /*9980*/  @!P0 NANOSLEEP.SYNCS 0x989680 ;  /* 0x009896800000895d */ /* 0x004fea0003900000 */
[----:B------:R-:W2:Y:S02]  /*9990*/  @!P0 SYNCS.PHASECHK.TRANS64 P0, [R8+URZ+0x100], R3 ;  /* 0x00010003080085a7 */ /* 0x000ea400080010ff */
[----:B--2---:R-:W-:Y:S05]  /*99a0*/  @!P0 BRA `(.L_x_97) ;  /* 0xfffffffc00f08947 */ /* 0x004fea000383ffff */
[----:B------:R-:W-:Y:S05]  /*99b0*/  BRA `(.L_x_193) ;  /* 0xffffffbc00387947 */ /* 0x000fea000383ffff */
.L_x_108:
[----:B-1----:R-:W-:Y:S04]  /*99c0*/  MOV R3, UR44 ;  /* 0x0000002c00037c02 */ /* 0x002fe80008000f00 */
[----:B------:R1:W2:Y:S03]  /*99d0*/  SYNCS.PHASECHK.TRANS64.TRYWAIT P1, [R3+URZ+0xc0], R4 ;  /* 0x0000c004030075a7 */ /* 0x0002a600080211ff */
[----:B--2---:R-:W-:Y:S05]  /*99e0*/  @!P1 NANOSLEEP.SYNCS 0x989680 ;  /* 0x009896800000995d */ /* 0x004fea0003900000 */
[----:B------:R-:W2:Y:S02]  /*99f0*/  @!P1 SYNCS.PHASECHK.TRANS64 P1, [R3+URZ+0xc0], R4 ;  /* 0x0000c004030095a7 */ /* 0x000ea400080210ff */
[----:B--2---:R-:W-:Y:S05]  /*9a00*/  @!P1 BRA `(.L_x_108) ;  /* 0xfffffffc00ec9947 */ /* 0x004fea000383ffff */
[----:B------:R-:W-:Y:S05]  /*9a10*/  BRA `(.L_x_107) ;  /* 0xffffffc800c87947 */ /* 0x000fea000383ffff */
.L_x_110:
[----:B-1----:R1:W4:Y:S02]  /*9a20*/  SYNCS.PHASECHK.TRANS64.TRYWAIT P0, [R95+URZ+0x120], R0 ;  /* 0x000120005f0075a7 */ /* 0x00232400080011ff */
[----:B----4-:R-:W-:Y:S05]  /*9a30*/  @!P0 NANOSLEEP.SYNCS 0x989680 ;  /* 0x009896800000895d */ /* 0x010fea0003900000 */
[----:B------:R-:W4:Y:S02]  /*9a40*/  @!P0 SYNCS.PHASECHK.TRANS64 P0, [R95+URZ+0x120], R0 ;  /* 0x000120005f0085a7 */ /* 0x000f2400080010ff */
[----:B----4-:R-:W-:Y:S05]  /*9a50*/  @!P0 BRA `(.L_x_110) ;  /* 0xfffffffc00f08947 */ /* 0x010fea000383ffff */
[----:B------:R-:W-:Y:S05]  /*9a60*/  BRA `(.L_x_109) ;  /* 0xffffffc800f47947 */ /* 0x000fea000383ffff */
.L_x_119:
[----:B--2---:R2:W3:Y:S02]  /*9a70*/  SYNCS.PHASECHK.TRANS64.TRYWAIT P0, [R3+URZ+0xc0], R0 ;  /* 0x0000c000030075a7 */ /* 0x0044e400080011ff */
[----:B---3--:R-:W-:Y:S05]  /*9a80*/  @!P0 NANOSLEEP.SYNCS 0x989680 ;  /* 0x009896800000895d */ /* 0x008fea0003900000 */
[----:B------:R-:W3:Y:S02]  /*9a90*/  @!P0 SYNCS.PHASECHK.TRANS64 P0, [R3+URZ+0xc0], R0 ;  /* 0x0000c000030085a7 */ /* 0x000ee400080010ff */
[----:B---3--:R-:W-:Y:S05]  /*9aa0*/  @!P0 BRA `(.L_x_119) ;  /* 0xfffffffc00f08947 */ /* 0x008fea000383ffff */
[----:B------:R-:W-:Y:S05]  /*9ab0*/  BRA `(.L_x_118) ;  /* 0xffffffd400dc7947 */ /* 0x000fea000383ffff */
.L_x_128:
[----:B--2---:R2:W3:Y:S02]  /*9ac0*/  SYNCS.PHASECHK.TRANS64.TRYWAIT P0, [R5+URZ+0xc0], R0 ;  /* 0x0000c000050075a7 */ /* 0x0044e400080011ff */
[----:B---3--:R-:W-:Y:S05]  /*9ad0*/  @!P0 NANOSLEEP.SYNCS 0x989680 ;  /* 0x009896800000895d */ /* 0x008fea0003900000 */
[----:B------:R-:W3:Y:S02]  /*9ae0*/  @!P0 SYNCS.PHASECHK.TRANS64 P0, [R5+URZ+0xc0], R0 ;  /* 0x0000c000050085a7 */ /* 0x000ee400080010ff */
[----:B---3--:R-:W-:Y:S05]  /*9af0*/  @!P0 BRA `(.L_x_128) ;  /* 0xfffffffc00f08947 */ /* 0x008fea000383ffff */
[----:B------:R-:W-:Y:S05]  /*9b00*/  BRA `(.L_x_127) ;  /* 0xffffffe000ec7947 */ /* 0x000fea000383ffff */
        .weak           $__internal_0_$__cuda_sm10x_tcgen05_guardrail_trap_col_being_dealloced_not_returned_by_alloc
        .type           $__internal_0_$__cuda_sm10x_tcgen05_guardrail_trap_col_being_dealloced_not_returned_by_alloc,@function
        .size           $__internal_0_$__cuda_sm10x_tcgen05_guardrail_trap_col_being_dealloced_not_returned_by_alloc,($__internal_1_$__cuda_sm10x_tcgen05_guardrail_trap_phase_invalid_during_alloc - $__internal_0_$__cuda_sm10x_tcgen05_guardrail_trap_col_being_dealloced_not_returned_by_alloc)
$__internal_0_$__cuda_sm10x_tcgen05_guardrail_trap_col_being_dealloced_not_returned_by_alloc:
[----:B------:R-:W-:Y:S05]  /*9b10*/  BPT.TRAP 0x1 ;  /* 0x000000040000795c */ /* 0x000fea0000300000 */
[----:B------:R-:W-:-:S04]  /*9b20*/  HFMA2 R3, -RZ, RZ, 0, 0 ;  /* 0x00000000ff037431 */ /* 0x000fc800000001ff */
[----:B------:R-:W-:Y:S05]  /*9b30*/  RET.REL.NODEC R2 `(_ZN7cutlass13device_kernelINS_4gemm6kernel13GemmUniversalIN4cute5tupleIJiiiiEEENS1_10collective13CollectiveMmaINS1_35MainloopSm100TmaUmmaWarpSpecializedILi12ELi2ELi4ENS5_IJNS4_1CILi2EEENSA_ILi1EEESC_EEEEENS5_IJNSA_ILi64EEENSA_ILi192EEENSA_ILi32EEEEEENS_6half_tENS5_IJlSC_lEEESJ_SK_NS4_8TiledMMAINS4_8MMA_AtomIJNS4_20SM100_MMA_F16BF16_SSISJ_SJ_fLi64ELi192ELNS4_4UMMA5MajorE0ELSP_0ELNSO_7ScaleInE0ELSQ_0EEEEEENS4_6LayoutINS5_IJSC_SC_SC_EEENS5_IJNSA_ILi0EEESV_SV_EEEEENS5_IJNS4_10UnderscoreESY_SY_EEEEENS4_13SM90_TMA_LOADENS4_14ComposedLayoutINS4_7SwizzleILi2ELi4ELi3EEENS4_18smem_ptr_flag_bitsILi16EEENST_INS5_IJNSA_ILi8EEESH_EEENS5_IJSH_SC_EEEEEEEvNS4_8identityENS4_23SM90_TMA_LOAD_MULTICASTES1B_vS1C_EENS_8epilogue10collective18CollectiveEpilogueINS1F_23Sm100TmaWarpSpecializedILi3ELi2ELi32ELb1ELb0EEEJSI_NS5_IJNST_ISF_SC_EES1K_EEESJ_SK_SJ_SK_NS1F_6fusion15FusionCallbacksIS1J_NS1M_17LinearCombinationISJ_fSJ_fLNS_15FloatRoundStyleE2EEESI_S1L_JEEENS4_5SM1004TMEM4LOAD26SM100_TMEM_LOAD_16dp256b8xES11_NS12_INS13_ILi3ELi4ELi3EEES16_NST_INS5_IJS17_SF_EEENS5_IJSF_SC_EEEEEEENS4_17SM75_U32x4_LDSM_NENS4_14SM90_TMA_STOREES20_NS4_17SM90_U32x4_STSM_NENS4_39AutoVectorizingCopyWithAssumedAlignmentILi128EEEEEEvvEEEEvNT_6ParamsE) ;  /* 0xffffff6402307950 */ /* 0x000fea0003c3ffff */
        .weak           $__internal_1_$__cuda_sm10x_tcgen05_guardrail_trap_phase_invalid_during_alloc
        .type           $__internal_1_$__cuda_sm10x_tcgen05_guardrail_trap_phase_invalid_during_alloc,@function
        .size           $__internal_1_$__cuda_sm10x_tcgen05_guardrail_trap_phase_invalid_during_alloc,($__internal_2_$__cuda_sm10x_tcgen05_guardrail_trap_unallocated_columns_being_dealloced - $__internal_1_$__cuda_sm10x_tcgen05_guardrail_trap_phase_invalid_during_alloc)
$__internal_1_$__cuda_sm10x_tcgen05_guardrail_trap_phase_invalid_during_alloc:
[----:B------:R-:W-:Y:S05]  /*9b40*/  BPT.TRAP 0x1 ;  /* 0x000000040000795c */ /* 0x000fea0000300000 */
[----:B------:R-:W-:-:S04]  /*9b50*/  MOV R5, 0x0 ;  /* 0x0000000000057802 */ /* 0x000fc80000000f00 */
[----:B------:R-:W-:Y:S05]  /*9b60*/  RET.REL.NODEC R4 `(_ZN7cutlass13device_kernelINS_4gemm6kernel13GemmUniversalIN4cute5tupleIJiiiiEEENS1_10collective13CollectiveMmaINS1_35MainloopSm100TmaUmmaWarpSpecializedILi12ELi2ELi4ENS5_IJNS4_1CILi2EEENSA_ILi1EEESC_EEEEENS5_IJNSA_ILi64EEENSA_ILi192EEENSA_ILi32EEEEEENS_6half_tENS5_IJlSC_lEEESJ_SK_NS4_8TiledMMAINS4_8MMA_AtomIJNS4_20SM100_MMA_F16BF16_SSISJ_SJ_fLi64ELi192ELNS4_4UMMA5MajorE0ELSP_0ELNSO_7ScaleInE0ELSQ_0EEEEEENS4_6LayoutINS5_IJSC_SC_SC_EEENS5_IJNSA_ILi0EEESV_SV_EEEEENS5_IJNS4_10UnderscoreESY_SY_EEEEENS4_13SM90_TMA_LOADENS4_14ComposedLayoutINS4_7SwizzleILi2ELi4ELi3EEENS4_18smem_ptr_flag_bitsILi16EEENST_INS5_IJNSA_ILi8EEESH_EEENS5_IJSH_SC_EEEEEEEvNS4_8identityENS4_23SM90_TMA_LOAD_MULTICASTES1B_vS1C_EENS_8epilogue10collective18CollectiveEpilogueINS1F_23Sm100TmaWarpSpecializedILi3ELi2ELi32ELb1ELb0EEEJSI_NS5_IJNST_ISF_SC_EES1K_EEESJ_SK_SJ_SK_NS1F_6fusion15FusionCallbacksIS1J_NS1M_17LinearCombinationISJ_fSJ_fLNS_15FloatRoundStyleE2EEESI_S1L_JEEENS4_5SM1004TMEM4LOAD26SM100_TMEM_LOAD_16dp256b8xES11_NS12_INS13_ILi3ELi4ELi3EEES16_NST_INS5_IJS17_SF_EEENS5_IJSF_SC_EEEEEEENS4_17SM75_U32x4_LDSM_NENS4_14SM90_TMA_STOREES20_NS4_17SM90_U32x4_STSM_NENS4_39AutoVectorizingCopyWithAssumedAlignmentILi128EEEEEEvvEEEEvNT_6ParamsE) ;  /* 0xffffff6404247950 */ /* 0x000fea0003c3ffff */
        .weak           $__internal_2_$__cuda_sm10x_tcgen05_guardrail_trap_unallocated_columns_being_dealloced
        .type           $__internal_2_$__cuda_sm10x_tcgen05_guardrail_trap_unallocated_columns_being_dealloced,@function
        .size           $__internal_2_$__cuda_sm10x_tcgen05_guardrail_trap_unallocated_columns_being_dealloced,(.L_x_195 - $__internal_2_$__cuda_sm10x_tcgen05_guardrail_trap_unallocated_columns_being_dealloced)
$__internal_2_$__cuda_sm10x_tcgen05_guardrail_trap_unallocated_columns_being_dealloced:
[----:B------:R-:W-:Y:S05]  /*9b70*/  BPT.TRAP 0x1 ;  /* 0x000000040000795c */ /* 0x000fea0000300000 */
[----:B------:R-:W-:-:S04]  /*9b80*/  HFMA2 R3, -RZ, RZ, 0, 0 ;  /* 0x00000000ff037431 */ /* 0x000fc800000001ff */
[----:B------:R-:W-:Y:S05]  /*9b90*/  RET.REL.NODEC R2 `(_ZN7cutlass13device_kernelINS_4gemm6kernel13GemmUniversalIN4cute5tupleIJiiiiEEENS1_10collective13CollectiveMmaINS1_35MainloopSm100TmaUmmaWarpSpecializedILi12ELi2ELi4ENS5_IJNS4_1CILi2EEENSA_ILi1EEESC_EEEEENS5_IJNSA_ILi64EEENSA_ILi192EEENSA_ILi32EEEEEENS_6half_tENS5_IJlSC_lEEESJ_SK_NS4_8TiledMMAINS4_8MMA_AtomIJNS4_20SM100_MMA_F16BF16_SSISJ_SJ_fLi64ELi192ELNS4_4UMMA5MajorE0ELSP_0ELNSO_7ScaleInE0ELSQ_0EEEEEENS4_6LayoutINS5_IJSC_SC_SC_EEENS5_IJNSA_ILi0EEESV_SV_EEEEENS5_IJNS4_10UnderscoreESY_SY_EEEEENS4_13SM90_TMA_LOADENS4_14ComposedLayoutINS4_7SwizzleILi2ELi4ELi3EEENS4_18smem_ptr_flag_bitsILi16EEENST_INS5_IJNSA_ILi8EEESH_EEENS5_IJSH_SC_EEEEEEEvNS4_8identityENS4_23SM90_TMA_LOAD_MULTICASTES1B_vS1C_EENS_8epilogue10collective18CollectiveEpilogueINS1F_23Sm100TmaWarpSpecializedILi3ELi2ELi32ELb1ELb0EEEJSI_NS5_IJNST_ISF_SC_EES1K_EEESJ_SK_SJ_SK_NS1F_6fusion15FusionCallbacksIS1J_NS1M_17LinearCombinationISJ_fSJ_fLNS_15FloatRoundStyleE2EEESI_S1L_JEEENS4_5SM1004TMEM4LOAD26SM100_TMEM_LOAD_16dp256b8xES11_NS12_INS13_ILi3ELi4ELi3EEES16_NST_INS5_IJS17_SF_EEENS5_IJSF_SC_EEEEEEENS4_17SM75_U32x4_LDSM_NENS4_14SM90_TMA_STOREES20_NS4_17SM90_U32x4_STSM_NENS4_39AutoVectorizingCopyWithAssumedAlignmentILi128EEEEEEvvEEEEvNT_6ParamsE) ;  /* 0xffffff6402187950 */ /* 0x000fea0003c3ffff */
.L_x_194:
[----:B------:R-:W-:-:S00]  /*9ba0*/  BRA `(.L_x_194) ;  /* 0xfffffffc00fc7947 */ /* 0x000fc0000383ffff */
[----:B------:R-:W-:-:S00]  /*9bb0*/  NOP ;  /* 0x0000000000007918 */ /* 0x000fc00000000000 */
        /* <DEDUP_REMOVED lines=12> */
.L_x_195:


//--------------------- .nv.global.init           --------------------------
	.section	.nv.global.init,"aw",@progbits
.nv.global.init:
	.type		$str$27,@object
	.size		$str$27,($str$28 - $str$27)
$str$27:
        /*0000*/ 	.byte	0x28, 0x61, 0x64, 0x64, 0x72, 0x65, 0x73, 0x73, 0x20, 0x26, 0x20, 0x6d, 0x61, 0x73, 0x6b, 0x29
        /*0010*/ 	.byte	0x20, 0x3d, 0x3d, 0x20, 0x30, 0x00
	.type		$str$28,@object
	.size		$str$28,($str$26 - $str$28)
$str$28:
        /*0016*/ 	.byte	0x2f, 0x74, 0x6d, 0x70, 0x2f, 0x63, 0x75, 0x74, 0x6c, 0x61, 0x73, 0x73, 0x5f, 0x73, 0x77, 0x65
        /*0026*/ 	.byte	0x65, 0x70, 0x5f, 0x73, 0x72, 0x63, 0x2f, 0x69, 0x6e, 0x63, 0x6c, 0x75, 0x64, 0x65, 0x2f, 0x63
        /*0036*/ 	.byte	0x75, 0x74, 0x65, 0x2f, 0x70, 0x6f, 0x69, 0x6e, 0x74, 0x65, 0x72, 0x5f, 0x66, 0x6c, 0x61, 0x67
        /*0046*/ 	.byte	0x67, 0x65, 0x64, 0x2e, 0x68, 0x70, 0x70, 0x00
	.type		$str$26,@object
	.size		$str$26,($str$25 - $str$26)
$str$26:
        /*004e*/ 	.byte	0x2f, 0x74, 0x6d, 0x70, 0x2f, 0x63, 0x75, 0x74, 0x6c, 0x61, 0x73, 0x73, 0x5f, 0x73, 0x77, 0x65
        /*005e*/ 	.byte	0x65, 0x70, 0x5f, 0x73, 0x72, 0x63, 0x2f, 0x69, 0x6e, 0x63, 0x6c, 0x75, 0x64, 0x65, 0x2f, 0x63
        /*006e*/ 	.byte	0x75, 0x74, 0x65, 0x2f, 0x61, 0x74, 0x6f, 0x6d, 0x2f, 0x63, 0x6f, 0x70, 0x79, 0x5f, 0x74, 0x72
        /*007e*/ 	.byte	0x61, 0x69, 0x74, 0x73, 0x5f, 0x73, 0x6d, 0x31, 0x30, 0x30, 0x2e, 0x68, 0x70, 0x70, 0x00
	.type		$str$25,@object
	.size		$str$25,(__unnamed_1 - $str$25)
$str$25:
        /*008d*/ 	.byte	0x28, 0x28, 0x75, 0x69, 0x6e, 0x74, 0x33, 0x32, 0x5f, 0x74, 0x28, 0x74, 0x68, 0x72, 0x65, 0x61
        /*009d*/ 	.byte	0x64, 0x49, 0x64, 0x78, 0x2e, 0x78, 0x29, 0x20, 0x2f, 0x20, 0x33, 0x32, 0x29, 0x20, 0x25, 0x20
        /*00ad*/ 	.byte	0x34, 0x29, 0x20, 0x3d, 0x3d, 0x20, 0x28, 0x28, 0x28, 0x74, 0x6d, 0x65, 0x6d, 0x5f, 0x61, 0x64
        /*00bd*/ 	.byte	0x64, 0x72, 0x20, 0x3e, 0x3e, 0x20, 0x31, 0x36, 0x29, 0x20, 0x2f, 0x20, 0x33, 0x32, 0x29, 0x20
        /*00cd*/ 	.byte	0x25, 0x20, 0x34, 0x29, 0x00
	.type		__unnamed_1,@object
	.size		__unnamed_1,(__unnamed_2 - __unnamed_1)
__unnamed_1:
        /*00d2*/ 	.byte	0x61, 0x75, 0x74, 0x6f, 0x20, 0x63, 0x75, 0x74, 0x65, 0x3a, 0x3a, 0x61, 0x73, 0x5f, 0x70, 0x6f
        /* <DEDUP_REMOVED lines=24> */
        /*0262*/ 	.byte	0x3e, 0x3e, 0x3e, 0x5d, 0x00
	.type		__unnamed_2,@object
	.size		__unnamed_2,(.L_2 - __unnamed_2)
__unnamed_2:
        /* <DEDUP_REMOVED lines=46> */
        /*0547*/ 	.byte	0x75, 0x74, 0x65, 0x3a, 0x3a, 0x43, 0x3c, 0x30, 0x3e, 0x3e, 0x3e, 0x3e, 0x5d, 0x00
.L_2:


//--------------------- .nv.shared._ZN7cutlass13device_kernelINS_4gemm6kernel13GemmUniversalIN4cute5tupleIJiiiiEEENS1_10collective13CollectiveMmaINS1_35MainloopSm100TmaUmmaWarpSpecializedILi12ELi2ELi4ENS5_IJNS4_1CILi2EEENSA_ILi1EEESC_EEEEENS5_IJNSA_ILi64EEENSA_ILi192EEENSA_ILi32EEEEEENS_6half_tENS5_IJlSC_lEEESJ_SK_NS4_8TiledMMAINS4_8MMA_AtomIJNS4_20SM100_MMA_F16BF16_SSISJ_SJ_fLi64ELi192ELNS4_4UMMA5MajorE0ELSP_0ELNSO_7ScaleInE0ELSQ_0EEEEEENS4_6LayoutINS5_IJSC_SC_SC_EEENS5_IJNSA_ILi0EEESV_SV_EEEEENS5_IJNS4_10UnderscoreESY_SY_EEEEENS4_13SM90_TMA_LOADENS4_14ComposedLayoutINS4_7SwizzleILi2ELi4ELi3EEENS4_18smem_ptr_flag_bitsILi16EEENST_INS5_IJNSA_ILi8EEESH_EEENS5_IJSH_SC_EEEEEEEvNS4_8identityENS4_23SM90_TMA_LOAD_MULTICASTES1B_vS1C_EENS_8epilogue10collective18CollectiveEpilogueINS1F_23Sm100TmaWarpSpecializedILi3ELi2ELi32ELb1ELb0EEEJSI_NS5_IJNST_ISF_SC_EES1K_EEESJ_SK_SJ_SK_NS1F_6fusion15FusionCallbacksIS1J_NS1M_17LinearCombinationISJ_fSJ_fLNS_15FloatRoundStyleE2EEESI_S1L_JEEENS4_5SM1004TMEM4LOAD26SM100_TMEM_LOAD_16dp256b8xES11_NS12_INS13_ILi3ELi4ELi3EEES16_NST_INS5_IJS17_SF_EEENS5_IJSF_SC_EEEEEEENS4_17SM75_U32x4_LDSM_NENS4_14SM90_TMA_STOREES20_NS4_17SM90_U32x4_STSM_NENS4_39AutoVectorizingCopyWithAssumedAlignmentILi128EEEEEEvvEEEEvNT_6ParamsE --------------------------
	.section	.nv.shared._ZN7cutlass13device_kernelINS_4gemm6kernel13GemmUniversalIN4cute5tupleIJiiiiEEENS1_10collective13CollectiveMmaINS1_35MainloopSm100TmaUmmaWarpSpecializedILi12ELi2ELi4ENS5_IJNS4_1CILi2EEENSA_ILi1EEESC_EEEEENS5_IJNSA_ILi64EEENSA_ILi192EEENSA_ILi32EEEEEENS_6half_tENS5_IJlSC_lEEESJ_SK_NS4_8TiledMMAINS4_8MMA_AtomIJNS4_20SM100_MMA_F16BF16_SSISJ_SJ_fLi64ELi192ELNS4_4UMMA5MajorE0ELSP_0ELNSO_7ScaleInE0ELSQ_0EEEEEENS4_6LayoutINS5_IJSC_SC_SC_EEENS5_IJNSA_ILi0EEESV_SV_EEEEENS5_IJNS4_10UnderscoreESY_SY_EEEEENS4_13SM90_TMA_LOADENS4_14ComposedLayoutINS4_7SwizzleILi2ELi4ELi3EEENS4_18smem_ptr_flag_bitsILi16EEENST_INS5_IJNSA_ILi8EEESH_EEENS5_IJSH_SC_EEEEEEEvNS4_8identityENS4_23SM90_TMA_LOAD_MULTICASTES1B_vS1C_EENS_8epilogue10collective18CollectiveEpilogueINS1F_23Sm100TmaWarpSpecializedILi3ELi2ELi32ELb1ELb0EEEJSI_NS5_IJNST_ISF_SC_EES1K_EEESJ_SK_SJ_SK_NS1F_6fusion15FusionCallbacksIS1J_NS1M_17LinearCombinationISJ_fSJ_fLNS_15FloatRoundStyleE2EEESI_S1L_JEEENS4_5SM1004TMEM4LOAD26SM100_TMEM_LOAD_16dp256b8xES11_NS12_INS13_ILi3ELi4ELi3EEES16_NST_INS5_IJS17_SF_EEENS5_IJSF_SC_EEEEEEENS4_17SM75_U32x4_LDSM_NENS4_14SM90_TMA_STOREES20_NS4_17SM90_U32x4_STSM_NENS4_39AutoVectorizingCopyWithAssumedAlignmentILi128EEEEEEvvEEEEvNT_6ParamsE,"aw",@nobits
	.sectionflags	@""
	.align	16
	.zero		1024


//--------------------- .nv.shared.reserved.0     --------------------------
	.section	.nv.shared.reserved.0,"aw",@nobits
	.weak		__nv_reservedSMEM_offset_0_alias
	.size		__nv_reservedSMEM_offset_0_alias, 0, 64
	.other		__nv_reservedSMEM_offset_0_alias,@"STO_CUDA_RESERVED_SHARED STV_DEFAULT"
__nv_reservedSMEM_offset_0_alias:
	.zero		0
.nv.shared.reserved.0:
	.zero		64
	.weak		__nv_reservedSMEM_tcgen05_partition
	.type		__nv_reservedSMEM_tcgen05_partition,@object
	.size		__nv_reservedSMEM_tcgen05_partition,(.L_0 - __nv_reservedSMEM_tcgen05_partition)
__nv_reservedSMEM_tcgen05_partition:
	.zero		32
.L_0:


//--------------------- .nv.global                --------------------------
	.section	.nv.global,"aw",@nobits
.nv.global:
	.type		_ZN39_INTERNAL_3951aa2c_4_k_cu_d82630d9_54474cute1_E,@object
	.size		_ZN39_INTERNAL_3951aa2c_4_k_cu_d82630d9_54474cute1_E,(_ZN39_INTERNAL_3951aa2c_4_k_cu_d82630d9_54474cuda3std3__45__cpo6cbeginE - _ZN39_INTERNAL_3951aa2c_4_k_cu_d82630d9_54474cute1_E)
_ZN39_INTERNAL_3951aa2c_4_k_cu_d82630d9_54474cute1_E:
	.zero		1
	.type		_ZN39_INTERNAL_3951aa2c_4_k_cu_d82630d9_54474cuda3std3__45__cpo6cbeginE,@object
	.size		_ZN39_INTERNAL_3951aa2c_4_k_cu_d82630d9_54474cuda3std3__45__cpo6cbeginE,(_ZN39_INTERNAL_3951aa2c_4_k_cu_d82630d9_54474cuda3std3__48in_placeE - _ZN39_INTERNAL_3951aa2c_4_k_cu_d82630d9_54474cuda3std3__45__cpo6cbeginE)
_ZN39_INTERNAL_3951aa2c_4_k_cu_d82630d9_54474cuda3std3__45__cpo6cbeginE:
	.zero		1
	.type		_ZN39_INTERNAL_3951aa2c_4_k_cu_d82630d9_54474cuda3std3__48in_placeE,@object
	.size		_ZN39_INTERNAL_3951aa2c_4_k_cu_d82630d9_54474cuda3std3__48in_placeE,(_ZN39_INTERNAL_3951aa2c_4_k_cu_d82630d9_54474cuda3std6ranges3__45__cpo9iter_moveE - _ZN39_INTERNAL_3951aa2c_4_k_cu_d82630d9_54474cuda3std3__48in_placeE)
_ZN39_INTERNAL_3951aa2c_4_k_cu_d82630d9_54474cuda3std3__48in_placeE:
	.zero		1
	.type		_ZN39_INTERNAL_3951aa2c_4_k_cu_d82630d9_54474cuda3std6ranges3__45__cpo9iter_moveE,@object
	.size		_ZN39_INTERNAL_3951aa2c_4_k_cu_d82630d9_54474cuda3std6ranges3__45__cpo9iter_moveE,(_ZN39_INTERNAL_3951aa2c_4_k_cu_d82630d9_54474cuda3std3__45__cpo5beginE - _ZN39_INTERNAL_3951aa2c_4_k_cu_d82630d9_54474cuda3std6ranges3__45__cpo9iter_moveE)
_ZN39_INTERNAL_3951aa2c_4_k_cu_d82630d9_54474cuda3std6ranges3__45__cpo9iter_moveE:
	.zero		1
	.type		_ZN39_INTERNAL_3951aa2c_4_k_cu_d82630d9_54474cuda3std3__45__cpo5beginE,@object
	.size		_ZN39_INTERNAL_3951aa2c_4_k_cu_d82630d9_54474cuda3std3__45__cpo5beginE,(_ZN39_INTERNAL_3951aa2c_4_k_cu_d82630d9_54474cuda3std3__441_GLOBAL__N__3951aa2c_4_k_cu_d82630d9_54476ignoreE - _ZN39_INTERNAL_3951aa2c_4_k_cu_d82630d9_54474cuda3std3__45__cpo5beginE)
_ZN39_INTERNAL_3951aa2c_4_k_cu_d82630d9_54474cuda3std3__45__cpo5beginE:
	.zero		1
	.type		_ZN39_INTERNAL_3951aa2c_4_k_cu_d82630d9_54474cuda3std3__441_GLOBAL__N__3951aa2c_4_k_cu_d82630d9_54476ignoreE,@object
	.size		_ZN39_INTERNAL_3951aa2c_4_k_cu_d82630d9_54474cuda3std3__441_GLOBAL__N__3951aa2c_4_k_cu_d82630d9_54476ignoreE,(_ZN39_INTERNAL_3951aa2c_4_k_cu_d82630d9_54474cute7productE - _ZN39_INTERNAL_3951aa2c_4_k_cu_d82630d9_54474cuda3std3__441_GLOBAL__N__3951aa2c_4_k_cu_d82630d9_54476ignoreE)
_ZN39_INTERNAL_3951aa2c_4_k_cu_d82630d9_54474cuda3std3__441_GLOBAL__N__3951aa2c_4_k_cu_d82630d9_54476ignoreE:
	.zero		1
	.type		_ZN39_INTERNAL_3951aa2c_4_k_cu_d82630d9_54474cute7productE,@object
	.size		_ZN39_INTERNAL_3951aa2c_4_k_cu_d82630d9_54474cute7productE,(_ZN39_INTERNAL_3951aa2c_4_k_cu_d82630d9_54474cuda3std3__45__cpo3endE - _ZN39_INTERNAL_3951aa2c_4_k_cu_d82630d9_54474cute7productE)
_ZN39_INTERNAL_3951aa2c_4_k_cu_d82630d9_54474cute7productE:
	.zero		1
	.type		_ZN39_INTERNAL_3951aa2c_4_k_cu_d82630d9_54474cuda3std3__45__cpo3endE,@object
	.size		_ZN39_INTERNAL_3951aa2c_4_k_cu_d82630d9_54474cuda3std3__45__cpo3endE,(_ZN39_INTERNAL_3951aa2c_4_k_cu_d82630d9_54474cuda3std3__419piecewise_constructE - _ZN39_INTERNAL_3951aa2c_4_k_cu_d82630d9_54474cuda3std3__45__cpo3endE)
_ZN39_INTERNAL_3951aa2c_4_k_cu_d82630d9_54474cuda3std3__45__cpo3endE:
	.zero		1
	.type		_ZN39_INTERNAL_3951aa2c_4_k_cu_d82630d9_54474cuda3std3__419piecewise_constructE,@object
	.size		_ZN39_INTERNAL_3951aa2c_4_k_cu_d82630d9_54474cuda3std3__419piecewise_constructE,(_ZN39_INTERNAL_3951aa2c_4_k_cu_d82630d9_54474cuda3std3__45__cpo4cendE - _ZN39_INTERNAL_3951aa2c_4_k_cu_d82630d9_54474cuda3std3__419piecewise_constructE)
_ZN39_INTERNAL_3951aa2c_4_k_cu_d82630d9_54474cuda3std3__419piecewise_constructE:
	.zero		1
	.type		_ZN39_INTERNAL_3951aa2c_4_k_cu_d82630d9_54474cuda3std3__45__cpo4cendE,@object
	.size		_ZN39_INTERNAL_3951aa2c_4_k_cu_d82630d9_54474cuda3std3__45__cpo4cendE,(_ZN39_INTERNAL_3951aa2c_4_k_cu_d82630d9_54474cuda3std6ranges3__45__cpo4swapE - _ZN39_INTERNAL_3951aa2c_4_k_cu_d82630d9_54474cuda3std3__45__cpo4cendE)
_ZN39_INTERNAL_3951aa2c_4_k_cu_d82630d9_54474cuda3std3__45__cpo4cendE:
	.zero		1
	.type		_ZN39_INTERNAL_3951aa2c_4_k_cu_d82630d9_54474cuda3std6ranges3__45__cpo4swapE,@object
	.size		_ZN39_INTERNAL_3951aa2c_4_k_cu_d82630d9_54474cuda3std6ranges3__45__cpo4swapE,(.L_10 - _ZN39_INTERNAL_3951aa2c_4_k_cu_d82630d9_54474cuda3std6ranges3__45__cpo4swapE)
_ZN39_INTERNAL_3951aa2c_4_k_cu_d82630d9_54474cuda3std6ranges3__45__cpo4swapE:
	.zero		1
.L_10:


//--------------------- .nv.constant0._ZN7cutlass13device_kernelINS_4gemm6kernel13GemmUniversalIN4cute5tupleIJiiiiEEENS1_10collective13CollectiveMmaINS1_35MainloopSm100TmaUmmaWarpSpecializedILi12ELi2ELi4ENS5_IJNS4_1CILi2EEENSA_ILi1EEESC_EEEEENS5_IJNSA_ILi64EEENSA_ILi192EEENSA_ILi32EEEEEENS_6half_tENS5_IJlSC_lEEESJ_SK_NS4_8TiledMMAINS4_8MMA_AtomIJNS4_20SM100_MMA_F16BF16_SSISJ_SJ_fLi64ELi192ELNS4_4UMMA5MajorE0ELSP_0ELNSO_7ScaleInE0ELSQ_0EEEEEENS4_6LayoutINS5_IJSC_SC_SC_EEENS5_IJNSA_ILi0EEESV_SV_EEEEENS5_IJNS4_10UnderscoreESY_SY_EEEEENS4_13SM90_TMA_LOADENS4_14ComposedLayoutINS4_7SwizzleILi2ELi4ELi3EEENS4_18smem_ptr_flag_bitsILi16EEENST_INS5_IJNSA_ILi8EEESH_EEENS5_IJSH_SC_EEEEEEEvNS4_8identityENS4_23SM90_TMA_LOAD_MULTICASTES1B_vS1C_EENS_8epilogue10collective18CollectiveEpilogueINS1F_23Sm100TmaWarpSpecializedILi3ELi2ELi32ELb1ELb0EEEJSI_NS5_IJNST_ISF_SC_EES1K_EEESJ_SK_SJ_SK_NS1F_6fusion15FusionCallbacksIS1J_NS1M_17LinearCombinationISJ_fSJ_fLNS_15FloatRoundStyleE2EEESI_S1L_JEEENS4_5SM1004TMEM4LOAD26SM100_TMEM_LOAD_16dp256b8xES11_NS12_INS13_ILi3ELi4ELi3EEES16_NST_INS5_IJS17_SF_EEENS5_IJSF_SC_EEEEEEENS4_17SM75_U32x4_LDSM_NENS4_14SM90_TMA_STOREES20_NS4_17SM90_U32x4_STSM_NENS4_39AutoVectorizingCopyWithAssumedAlignmentILi128EEEEEEvvEEEEvNT_6ParamsE --------------------------
	.section	.nv.constant0._ZN7cutlass13device_kernelINS_4gemm6kernel13GemmUniversalIN4cute5tupleIJiiiiEEENS1_10collective13CollectiveMmaINS1_35MainloopSm100TmaUmmaWarpSpecializedILi12ELi2ELi4ENS5_IJNS4_1CILi2EEENSA_ILi1EEESC_EEEEENS5_IJNSA_ILi64EEENSA_ILi192EEENSA_ILi32EEEEEENS_6half_tENS5_IJlSC_lEEESJ_SK_NS4_8TiledMMAINS4_8MMA_AtomIJNS4_20SM100_MMA_F16BF16_SSISJ_SJ_fLi64ELi192ELNS4_4UMMA5MajorE0ELSP_0ELNSO_7ScaleInE0ELSQ_0EEEEEENS4_6LayoutINS5_IJSC_SC_SC_EEENS5_IJNSA_ILi0EEESV_SV_EEEEENS5_IJNS4_10UnderscoreESY_SY_EEEEENS4_13SM90_TMA_LOADENS4_14ComposedLayoutINS4_7SwizzleILi2ELi4ELi3EEENS4_18smem_ptr_flag_bitsILi16EEENST_INS5_IJNSA_ILi8EEESH_EEENS5_IJSH_SC_EEEEEEEvNS4_8identityENS4_23SM90_TMA_LOAD_MULTICASTES1B_vS1C_EENS_8epilogue10collective18CollectiveEpilogueINS1F_23Sm100TmaWarpSpecializedILi3ELi2ELi32ELb1ELb0EEEJSI_NS5_IJNST_ISF_SC_EES1K_EEESJ_SK_SJ_SK_NS1F_6fusion15FusionCallbacksIS1J_NS1M_17LinearCombinationISJ_fSJ_fLNS_15FloatRoundStyleE2EEESI_S1L_JEEENS4_5SM1004TMEM4LOAD26SM100_TMEM_LOAD_16dp256b8xES11_NS12_INS13_ILi3ELi4ELi3EEES16_NST_INS5_IJS17_SF_EEENS5_IJSF_SC_EEEEEEENS4_17SM75_U32x4_LDSM_NENS4_14SM90_TMA_STOREES20_NS4_17SM90_U32x4_STSM_NENS4_39AutoVectorizingCopyWithAssumedAlignmentILi128EEEEEEvvEEEEvNT_6ParamsE,"a",@progbits
	.sectionflags	@""
	.align	4
.nv.constant0._ZN7cutlass13device_kernelINS_4gemm6kernel13GemmUniversalIN4cute5tupleIJiiiiEEENS1_10collective13CollectiveMmaINS1_35MainloopSm100TmaUmmaWarpSpecializedILi12ELi2ELi4ENS5_IJNS4_1CILi2EEENSA_ILi1EEESC_EEEEENS5_IJNSA_ILi64EEENSA_ILi192EEENSA_ILi32EEEEEENS_6half_tENS5_IJlSC_lEEESJ_SK_NS4_8TiledMMAINS4_8MMA_AtomIJNS4_20SM100_MMA_F16BF16_SSISJ_SJ_fLi64ELi192ELNS4_4UMMA5MajorE0ELSP_0ELNSO_7ScaleInE0ELSQ_0EEEEEENS4_6LayoutINS5_IJSC_SC_SC_EEENS5_IJNSA_ILi0EEESV_SV_EEEEENS5_IJNS4_10UnderscoreESY_SY_EEEEENS4_13SM90_TMA_LOADENS4_14ComposedLayoutINS4_7SwizzleILi2ELi4ELi3EEENS4_18smem_ptr_flag_bitsILi16EEENST_INS5_IJNSA_ILi8EEESH_EEENS5_IJSH_SC_EEEEEEEvNS4_8identityENS4_23SM90_TMA_LOAD_MULTICASTES1B_vS1C_EENS_8epilogue10collective18CollectiveEpilogueINS1F_23Sm100TmaWarpSpecializedILi3ELi2ELi32ELb1ELb0EEEJSI_NS5_IJNST_ISF_SC_EES1K_EEESJ_SK_SJ_SK_NS1F_6fusion15FusionCallbacksIS1J_NS1M_17LinearCombinationISJ_fSJ_fLNS_15FloatRoundStyleE2EEESI_S1L_JEEENS4_5SM1004TMEM4LOAD26SM100_TMEM_LOAD_16dp256b8xES11_NS12_INS13_ILi3ELi4ELi3EEES16_NST_INS5_IJS17_SF_EEENS5_IJSF_SC_EEEEEEENS4_17SM75_U32x4_LDSM_NENS4_14SM90_TMA_STOREES20_NS4_17SM90_U32x4_STSM_NENS4_39AutoVectorizingCopyWithAssumedAlignmentILi128EEEEEEvvEEEEvNT_6ParamsE:
	.zero		2944


//--------------------- SYMBOLS --------------------------

	.type		.nv.reservedSmem.offset0,@object
	.size		.nv.reservedSmem.offset0,0x4
	.type		.nv.reservedSmem.cap,@object
	.size		.nv.reservedSmem.cap,0x4
	.type		__assertfail,@function
